	.target	sm_120a

	.elftype	@"ET_EXEC"


//--------------------- .note.nv.tkinfo           --------------------------
	.section	.note.nv.tkinfo,"",@"SHT_NOTE"
	.sectionflags	@"SHF_NOTE_NV_TKINFO"
	.tkinfo
        /*0018*/ 	.word	0x00000080
        /*0030*/ 	.string	""
        /*0030*/ 	.string	"ptxas"
        /*0030*/ 	.string	"Cuda compilation tools, release 12.8, V12.8.93"
        /*0030*/ 	.string	"Build cuda_12.8.r12.8/compiler.35583870_0"
        /*0030*/ 	.string	"-v  -lineinfo  -arch sm_120a "



//--------------------- .note.nv.cuver            --------------------------
	.section	.note.nv.cuver,"",@"SHT_NOTE"
	.sectionflags	@"SHF_NOTE_NV_CUVER"
        /*0018*/ 	.short	0x0001
        /*001a*/ 	.short	0x0078
        /*001c*/ 	.short	0x0001
        /*001e*/ 	.short	0x0000
        /*0020*/ 	.short	0x0001
        /*0022*/ 	.short	0x0000


//--------------------- .nv.info                  --------------------------
	.section	.nv.info,"",@"SHT_CUDA_INFO"
	.align	4


	//----- nvinfo : EIATTR_REGCOUNT
	.align		4
        /*0000*/ 	.byte	0x04, 0x2f
        /*0002*/ 	.short	(.L_2 - .L_1)
	.align		4
.L_1:
        /*0004*/ 	.word	index@(triton_red_fused_add_native_layer_norm_8)
        /*0008*/ 	.word	0x00000028


	//----- nvinfo : EIATTR_FRAME_SIZE
	.align		4
.L_2:
        /*000c*/ 	.byte	0x04, 0x11
        /*000e*/ 	.short	(.L_4 - .L_3)
	.align		4
.L_3:
        /*0010*/ 	.word	index@(triton_red_fused_add_native_layer_norm_8)
        /*0014*/ 	.word	0x00000000


	//----- nvinfo : EIATTR_MIN_STACK_SIZE
	.align		4
.L_4:
        /*0018*/ 	.byte	0x04, 0x12
        /*001a*/ 	.short	(.L_6 - .L_5)
	.align		4
.L_5:
        /*001c*/ 	.word	index@(triton_red_fused_add_native_layer_norm_8)
        /*0020*/ 	.word	0x00000000
.L_6:


//--------------------- .nv.info.triton_red_fused_add_native_layer_norm_8 --------------------------
	.section	.nv.info.triton_red_fused_add_native_layer_norm_8,"",@"SHT_CUDA_INFO"
	.sectionflags	@""
	.align	4


	//----- nvinfo : EIATTR_CUDA_API_VERSION
	.align		4
        /*0000*/ 	.byte	0x04, 0x37
        /*0002*/ 	.short	(.L_8 - .L_7)
.L_7:
        /*0004*/ 	.word	0x00000080


	//----- nvinfo : EIATTR_KPARAM_INFO
	.align		4
.L_8:
        /*0008*/ 	.byte	0x04, 0x17
        /*000a*/ 	.short	(.L_10 - .L_9)
.L_9:
        /*000c*/ 	.word	0x00000000
        /*0010*/ 	.short	0x0007
        /*0012*/ 	.short	0x0030
        /*0014*/ 	.byte	0x00, 0xf4, 0x21, 0x00


	//----- nvinfo : EIATTR_KPARAM_INFO
	.align		4
.L_10:
        /*0018*/ 	.byte	0x04, 0x17
        /*001a*/ 	.short	(.L_12 - .L_11)
.L_11:
        /*001c*/ 	.word	0x00000000
        /*0020*/ 	.short	0x0006
        /*0022*/ 	.short	0x002c
        /*0024*/ 	.byte	0x00, 0xf0, 0x11, 0x00


	//----- nvinfo : EIATTR_KPARAM_INFO
	.align		4
.L_12:
        /*0028*/ 	.byte	0x04, 0x17
        /*002a*/ 	.short	(.L_14 - .L_13)
.L_13:
        /*002c*/ 	.word	0x00000000
        /*0030*/ 	.short	0x0005
        /*0032*/ 	.short	0x0028
        /*0034*/ 	.byte	0x00, 0xf0, 0x11, 0x00


	//----- nvinfo : EIATTR_KPARAM_INFO
	.align		4
.L_14:
        /*0038*/ 	.byte	0x04, 0x17
        /*003a*/ 	.short	(.L_16 - .L_15)
.L_15:
        /*003c*/ 	.word	0x00000000
        /*0040*/ 	.short	0x0004
        /*0042*/ 	.short	0x0020
        /*0044*/ 	.byte	0x00, 0xf4, 0x21, 0x00


	//----- nvinfo : EIATTR_KPARAM_INFO
	.align		4
.L_16:
        /*0048*/ 	.byte	0x04, 0x17
        /*004a*/ 	.short	(.L_18 - .L_17)
.L_17:
        /*004c*/ 	.word	0x00000000
        /*0050*/ 	.short	0x0003
        /*0052*/ 	.short	0x0018
        /*0054*/ 	.byte	0x00, 0xf4, 0x21, 0x00


	//----- nvinfo : EIATTR_KPARAM_INFO
	.align		4
.L_18:
        /*0058*/ 	.byte	0x04, 0x17
        /*005a*/ 	.short	(.L_20 - .L_19)
.L_19:
        /*005c*/ 	.word	0x00000000
        /*0060*/ 	.short	0x0002
        /*0062*/ 	.short	0x0010
        /*0064*/ 	.byte	0x00, 0xf4, 0x21, 0x00


	//----- nvinfo : EIATTR_KPARAM_INFO
	.align		4
.L_20:
        /*0068*/ 	.byte	0x04, 0x17
        /*006a*/ 	.short	(.L_22 - .L_21)
.L_21:
        /*006c*/ 	.word	0x00000000
        /*0070*/ 	.short	0x0001
        /*0072*/ 	.short	0x0008
        /*0074*/ 	.byte	0x00, 0xf4, 0x21, 0x00


	//----- nvinfo : EIATTR_KPARAM_INFO
	.align		4
.L_22:
        /*0078*/ 	.byte	0x04, 0x17
        /*007a*/ 	.short	(.L_24 - .L_23)
.L_23:
        /*007c*/ 	.word	0x00000000
        /*0080*/ 	.short	0x0000
        /*0082*/ 	.short	0x0000
        /*0084*/ 	.byte	0x00, 0xf4, 0x21, 0x00


	//----- nvinfo : EIATTR_SPARSE_MMA_MASK
	.align		4
.L_24:
        /*0088*/ 	.byte	0x03, 0x50
        /*008a*/ 	.short	0x0000


	//----- nvinfo : EIATTR_MAXREG_COUNT
	.align		4
        /*008c*/ 	.byte	0x03, 0x1b
        /*008e*/ 	.short	0x0080


	//----- nvinfo : EIATTR_NUM_BARRIERS
	.align		4
        /*0090*/ 	.byte	0x02, 0x4c
        /*0092*/ 	.byte	0x01
	.zero		1


	//----- nvinfo : EIATTR_COOP_GROUP_MASK_REGIDS
	.align		4
        /*0094*/ 	.byte	0x04, 0x29
        /*0096*/ 	.short	(.L_26 - .L_25)


	//   ....[0]....
.L_25:
        /*0098*/ 	.word	0xffffffff


	//   ....[1]....
        /*009c*/ 	.word	0xffffffff


	//   ....[2]....
        /*00a0*/ 	.word	0xffffffff


	//   ....[3]....
        /*00a4*/ 	.word	0xffffffff


	//   ....[4]....
        /*00a8*/ 	.word	0xffffffff


	//   ....[5]....
        /*00ac*/ 	.word	0xffffffff


	//   ....[6]....
        /*00b0*/ 	.word	0xffffffff


	//   ....[7]....
        /*00b4*/ 	.word	0xffffffff


	//   ....[8]....
        /*00b8*/ 	.word	0xffffffff


	//   ....[9]....
        /*00bc*/ 	.word	0xffffffff


	//   ....[10]....
        /*00c0*/ 	.word	0xffffffff


	//   ....[11]....
        /*00c4*/ 	.word	0xffffffff


	//   ....[12]....
        /*00c8*/ 	.word	0xffffffff


	//   ....[13]....
        /*00cc*/ 	.word	0xffffffff


	//   ....[14]....
        /*00d0*/ 	.word	0xffffffff


	//   ....[15]....
        /*00d4*/ 	.word	0xffffffff


	//   ....[16]....
        /*00d8*/ 	.word	0xffffffff


	//   ....[17]....
        /*00dc*/ 	.word	0xffffffff


	//   ....[18]....
        /*00e0*/ 	.word	0xffffffff


	//   ....[19]....
        /*00e4*/ 	.word	0xffffffff


	//   ....[20]....
        /*00e8*/ 	.word	0xffffffff


	//   ....[21]....
        /*00ec*/ 	.word	0xffffffff


	//   ....[22]....
        /*00f0*/ 	.word	0xffffffff


	//   ....[23]....
        /*00f4*/ 	.word	0xffffffff


	//   ....[24]....
        /*00f8*/ 	.word	0xffffffff


	//   ....[25]....
        /*00fc*/ 	.word	0xffffffff


	//   ....[26]....
        /*0100*/ 	.word	0xffffffff


	//----- nvinfo : EIATTR_COOP_GROUP_INSTR_OFFSETS
	.align		4
.L_26:
        /*0104*/ 	.byte	0x04, 0x28
        /*0106*/ 	.short	(.L_28 - .L_27)


	//   ....[0]....
.L_27:
        /*0108*/ 	.word	0x00000c00


	//   ....[1]....
        /*010c*/ 	.word	0x00000cd0


	//   ....[2]....
        /*0110*/ 	.word	0x00000da0


	//   ....[3]....
        /*0114*/ 	.word	0x00000df0


	//   ....[4]....
        /*0118*/ 	.word	0x00000e60


	//   ....[5]....
        /*011c*/ 	.word	0x00000f10


	//   ....[6]....
        /*0120*/ 	.word	0x00000f40


	//   ....[7]....
        /*0124*/ 	.word	0x00001010


	//   ....[8]....
        /*0128*/ 	.word	0x00001050


	//   ....[9]....
        /*012c*/ 	.word	0x00001090


	//   ....[10]....
        /*0130*/ 	.word	0x00001150


	//   ....[11]....
        /*0134*/ 	.word	0x00001180


	//   ....[12]....
        /*0138*/ 	.word	0x000011b0


	//   ....[13]....
        /*013c*/ 	.word	0x000012d0


	//   ....[14]....
        /*0140*/ 	.word	0x00001300


	//   ....[15]....
        /*0144*/ 	.word	0x000014a0


	//   ....[16]....
        /*0148*/ 	.word	0x000014c0


	//   ....[17]....
        /*014c*/ 	.word	0x00001510


	//   ....[18]....
        /*0150*/ 	.word	0x00001540


	//   ....[19]....
        /*0154*/ 	.word	0x00001610


	//   ....[20]....
        /*0158*/ 	.word	0x000016b0


	//   ....[21]....
        /*015c*/ 	.word	0x000016d0


	//   ....[22]....
        /*0160*/ 	.word	0x00001750


	//   ....[23]....
        /*0164*/ 	.word	0x000017e0


	//   ....[24]....
        /*0168*/ 	.word	0x00001820


	//   ....[25]....
        /*016c*/ 	.word	0x00001910


	//   ....[26]....
        /*0170*/ 	.word	0x00001970


	//----- nvinfo : EIATTR_VRC_CTA_INIT_COUNT
	.align		4
.L_28:
        /*0174*/ 	.byte	0x02, 0x4a
	.zero		1
	.zero		1


	//----- nvinfo : EIATTR_EXIT_INSTR_OFFSETS
	.align		4
        /*0178*/ 	.byte	0x04, 0x1c
        /*017a*/ 	.short	(.L_30 - .L_29)


	//   ....[0]....
.L_29:
        /*017c*/ 	.word	0x00002410


	//   ....[1]....
        /*0180*/ 	.word	0x00002430


	//----- nvinfo : EIATTR_REQNTID
	.align		4
.L_30:
        /*0184*/ 	.byte	0x04, 0x10
        /*0186*/ 	.short	(.L_32 - .L_31)
.L_31:
        /*0188*/ 	.word	0x00000200
        /*018c*/ 	.word	0x00000001
        /*0190*/ 	.word	0x00000001


	//----- nvinfo : EIATTR_CRS_STACK_SIZE
	.align		4
.L_32:
        /*0194*/ 	.byte	0x04, 0x1e
        /*0196*/ 	.short	(.L_34 - .L_33)
.L_33:
        /*0198*/ 	.word	0x00000000


	//----- nvinfo : EIATTR_CBANK_PARAM_SIZE
	.align		4
.L_34:
        /*019c*/ 	.byte	0x03, 0x19
        /*019e*/ 	.short	0x0038


	//----- nvinfo : EIATTR_PARAM_CBANK
	.align		4
        /*01a0*/ 	.byte	0x04, 0x0a
        /*01a2*/ 	.short	(.L_36 - .L_35)
	.align		4
.L_35:
        /*01a4*/ 	.word	index@(.nv.constant0.triton_red_fused_add_native_layer_norm_8)
        /*01a8*/ 	.short	0x0380
        /*01aa*/ 	.short	0x0038


	//----- nvinfo : EIATTR_SW_WAR
	.align		4
.L_36:
        /*01ac*/ 	.byte	0x04, 0x36
        /*01ae*/ 	.short	(.L_38 - .L_37)
.L_37:
        /*01b0*/ 	.word	0x00000000
.L_38:


//--------------------- .nv.compat                --------------------------
	.section	.nv.compat,"",@"SHT_CUDA_COMPAT_INFO"
	.align	4
        /*0000*/ 	.byte	0x02, 0x02, 0x01, 0x00, 0x02, 0x05, 0x05, 0x00, 0x02, 0x03, 0x00, 0x00, 0x02, 0x06, 0x01, 0x00


//--------------------- .nv.callgraph             --------------------------
	.section	.nv.callgraph,"",@"SHT_CUDA_CALLGRAPH"
	.align	4
	.sectionentsize	8
	.align		4
        /*0000*/ 	.word	0x00000000
	.align		4
        /*0004*/ 	.word	0xffffffff
	.align		4
        /*0008*/ 	.word	0x00000000
	.align		4
        /*000c*/ 	.word	0xfffffffe
	.align		4
        /*0010*/ 	.word	0x00000000
	.align		4
        /*0014*/ 	.word	0xfffffffd
	.align		4
        /*0018*/ 	.word	0x00000000
	.align		4
        /*001c*/ 	.word	0xfffffffc


//--------------------- .nv.constant4             --------------------------
	.section	.nv.constant4,"a",@progbits
	.align	8
	.align		8
.nv.constant4:
        /*0000*/ 	.dword	_$_str


//--------------------- .text.triton_red_fused_add_native_layer_norm_8 --------------------------
	.section	.text.triton_red_fused_add_native_layer_norm_8,"ax",@progbits
	.align	128
        .global         triton_red_fused_add_native_layer_norm_8
        .type           triton_red_fused_add_native_layer_norm_8,@function
        .size           triton_red_fused_add_native_layer_norm_8,(.L_x_5 - triton_red_fused_add_native_layer_norm_8)
        .other          triton_red_fused_add_native_layer_norm_8,@"STO_CUDA_ENTRY STV_DEFAULT"
triton_red_fused_add_native_layer_norm_8:
.text.triton_red_fused_add_native_layer_norm_8:
[----:B------:R-:W0:Y:S01]  /*0000*/  LDC R1, c[0x0][0x37c] ;  /* 0x0000df00ff017b82 */ /* 0x000e220000000800 */
[----:B------:R-:W1:Y:S07]  /*0010*/  S2R R30, SR_TID.X ;  /* 0x00000000001e7919 */ /* 0x000e6e0000002100 */
[----:B------:R-:W2:Y:S01]  /*0020*/  LDC.64 R16, c[0x0][0x388] ;  /* 0x0000e200ff107b82 */ /* 0x000ea20000000a00 */
[----:B------:R-:W-:Y:S01]  /*0030*/  UMOV UR4, 0xf0 ;  /* 0x000000f000047882 */ /* 0x000fe20000000000 */
[----:B------:R-:W-:Y:S01]  /*0040*/  CS2R R10, SRZ ;  /* 0x00000000000a7805 */ /* 0x000fe2000001ff00 */
[----:B------:R-:W3:Y:S01]  /*0050*/  S2R R23, SR_CTAID.X ;  /* 0x0000000000177919 */ /* 0x000ee20000002500 */
[----:B------:R-:W-:Y:S01]  /*0060*/  USHF.R.U32 UR6, UR4, 0x4, URZ ;  /* 0x0000000404067899 */ /* 0x000fe200080016ff */
[----:B------:R-:W-:-:S03]  /*0070*/  UMOV UR7, 0x120 ;  /* 0x0000012000077882 */ /* 0x000fc60000000000 */
[----:B------:R-:W-:-:S04]  /*0080*/  ULOP3.LUT UR7, UR7, 0xf, UR6, 0xf8, !UPT ;  /* 0x0000000f07077892 */ /* 0x000fc8000f8ef806 */
[----:B------:R-:W-:Y:S01]  /*0090*/  USHF.L.U32 UR7, UR7, 0x14, URZ ;  /* 0x0000001407077899 */ /* 0x000fe200080006ff */
[----:B------:R-:W-:Y:S01]  /*00a0*/  UMOV UR6, URZ ;  /* 0x000000ff00067c82 */ /* 0x000fe20008000000 */
[----:B------:R-:W-:Y:S01]  /*00b0*/  CS2R R4, SRZ ;  /* 0x0000000000047805 */ /* 0x000fe2000001ff00 */
[----:B------:R-:W4:Y:S01]  /*00c0*/  LDC.64 R8, c[0x0][0x380] ;  /* 0x0000e000ff087b82 */ /* 0x000f220000000a00 */
[----:B-1----:R-:W-:-:S04]  /*00d0*/  SHF.L.U32 R18, R30, 0x2, RZ ;  /* 0x000000021e127819 */ /* 0x002fc800000006ff */
[----:B------:R-:W-:Y:S01]  /*00e0*/  LOP3.LUT R19, R18, 0x7fc, RZ, 0xc0, !PT ;  /* 0x000007fc12137812 */ /* 0x000fe200078ec0ff */
[----:B---3--:R-:W-:-:S04]  /*00f0*/  ISETP.GE.U32.AND P0, PT, R23, 0xd200, PT ;  /* 0x0000d2001700780c */ /* 0x008fc80003f06070 */
[----:B------:R-:W-:-:S04]  /*0100*/  IMAD R21, R23, 0x1400, R19 ;  /* 0x0000140017157824 */ /* 0x000fc800078e0213 */
[----:B--2---:R-:W-:-:S04]  /*0110*/  IMAD.WIDE R6, R21, 0x2, R16 ;  /* 0x0000000215067825 */ /* 0x004fc800078e0210 */
[----:B----4-:R-:W-:Y:S01]  /*0120*/  IMAD.WIDE R2, R21, 0x2, R8 ;  /* 0x0000000215027825 */ /* 0x010fe200078e0208 */
[----:B------:R1:W2:Y:S04]  /*0130*/  @!P0 LDG.E.EF.64 R10, desc[UR6][R6.64] ;  /* 0x00000006060a8981 */ /* 0x0002a8000c0e1b00 */
[----:B------:R-:W3:Y:S01]  /*0140*/  @!P0 LDG.E.EF.64 R4, desc[UR6][R2.64] ;  /* 0x0000000602048981 */ /* 0x000ee2000c0e1b00 */
[----:B------:R-:W4:Y:S01]  /*0150*/  LDCU.64 UR10, c[0x0][0x358] ;  /* 0x00006b00ff0a77ac */ /* 0x000f220008000a00 */
[----:B------:R-:W-:Y:S01]  /*0160*/  USHF.R.U32 UR6, UR4, 0x4, URZ ;  /* 0x0000000404067899 */ /* 0x000fe200080016ff */
[----:B------:R-:W-:-:S03]  /*0170*/  UMOV UR7, 0x120 ;  /* 0x0000012000077882 */ /* 0x000fc60000000000 */
[----:B------:R-:W-:-:S04]  /*0180*/  ULOP3.LUT UR7, UR7, 0xf, UR6, 0xf8, !UPT ;  /* 0x0000000f07077892 */ /* 0x000fc8000f8ef806 */
[----:B------:R-:W-:Y:S01]  /*0190*/  USHF.L.U32 UR7, UR7, 0x14, URZ ;  /* 0x0000001407077899 */ /* 0x000fe200080006ff */
[----:B------:R-:W-:Y:S01]  /*01a0*/  UMOV UR6, URZ ;  /* 0x000000ff00067c82 */ /* 0x000fe20008000000 */
[----:B-1----:R-:W-:Y:S01]  /*01b0*/  CS2R R6, SRZ ;  /* 0x0000000000067805 */ /* 0x002fe2000001ff00 */
[C---:B--2---:R-:W-:Y:S02]  /*01c0*/  PRMT R0, R10.reuse, 0x7632, R0 ;  /* 0x000076320a007816 */ /* 0x044fe40000000000 */
[----:B------:R-:W-:Y:S02]  /*01d0*/  SHF.L.U32 R10, R10, 0x10, RZ ;  /* 0x000000100a0a7819 */ /* 0x000fe400000006ff */
[C---:B------:R-:W-:Y:S02]  /*01e0*/  PRMT R12, R11.reuse, 0x7632, R12 ;  /* 0x000076320b0c7816 */ /* 0x040fe4000000000c */
[----:B------:R-:W-:Y:S02]  /*01f0*/  SHF.L.U32 R27, R11, 0x10, RZ ;  /* 0x000000100b1b7819 */ /* 0x000fe400000006ff */
[----:B---3--:R-:W-:-:S02]  /*0200*/  SHF.L.U32 R13, R4, 0x10, RZ ;  /* 0x00000010040d7819 */ /* 0x008fc400000006ff */
[----:B------:R-:W-:Y:S02]  /*0210*/  PRMT R11, R4, 0x7632, R11 ;  /* 0x00007632040b7816 */ /* 0x000fe4000000000b */
[C---:B------:R-:W-:Y:S02]  /*0220*/  PRMT R14, R5.reuse, 0x7632, R14 ;  /* 0x00007632050e7816 */ /* 0x040fe4000000000e */
[----:B------:R-:W-:Y:S02]  /*0230*/  SHF.L.U32 R22, R5, 0x10, RZ ;  /* 0x0000001005167819 */ /* 0x000fe400000006ff */
[----:B------:R-:W-:Y:S01]  /*0240*/  SHF.L.U32 R31, R0, 0x10, RZ ;  /* 0x00000010001f7819 */ /* 0x000fe200000006ff */
[----:B------:R-:W-:Y:S01]  /*0250*/  FADD R0, R10, R13 ;  /* 0x0000000d0a007221 */ /* 0x000fe20000000000 */
[----:B------:R-:W-:Y:S01]  /*0260*/  SHF.L.U32 R12, R12, 0x10, RZ ;  /* 0x000000100c0c7819 */ /* 0x000fe200000006ff */
[----:B------:R-:W-:Y:S01]  /*0270*/  FADD R27, R27, R22 ;  /* 0x000000161b1b7221 */ /* 0x000fe20000000000 */
[----:B------:R-:W-:-:S02]  /*0280*/  SHF.L.U32 R5, R14, 0x10, RZ ;  /* 0x000000100e057819 */ /* 0x000fc400000006ff */
[----:B------:R-:W-:Y:S02]  /*0290*/  SHF.L.U32 R4, R11, 0x10, RZ ;  /* 0x000000100b047819 */ /* 0x000fe400000006ff */
[----:B------:R-:W-:Y:S01]  /*02a0*/  IADD3 R10, PT, PT, R18, 0x800, RZ ;  /* 0x00000800120a7810 */ /* 0x000fe20007ffe0ff */
[----:B------:R-:W-:Y:S02]  /*02b0*/  FADD R24, R12, R5 ;  /* 0x000000050c187221 */ /* 0x000fe40000000000 */
[----:B------:R-:W-:Y:S01]  /*02c0*/  FADD R31, R31, R4 ;  /* 0x000000041f1f7221 */ /* 0x000fe20000000000 */
[----:B------:R-:W-:Y:S01]  /*02d0*/  CS2R R4, SRZ ;  /* 0x0000000000047805 */ /* 0x000fe2000001ff00 */
[----:B------:R-:W-:Y:S01]  /*02e0*/  IMAD R13, R23, 0x1400, R10 ;  /* 0x00001400170d7824 */ /* 0x000fe200078e020a */
[----:B------:R-:W-:Y:S02]  /*02f0*/  F2FP.BF16.F32.PACK_AB R11, R24, R27 ;  /* 0x0000001b180b723e */ /* 0x000fe400000010ff */
[----:B------:R-:W-:Y:S01]  /*0300*/  F2FP.BF16.F32.PACK_AB R10, R31, R0 ;  /* 0x000000001f0a723e */ /* 0x000fe200000010ff */
[----:B------:R-:W-:-:S04]  /*0310*/  IMAD.WIDE R14, R13, 0x2, R16 ;  /* 0x000000020d0e7825 */ /* 0x000fc800078e0210 */
[----:B------:R-:W-:Y:S01]  /*0320*/  IMAD.WIDE R12, R13, 0x2, R8 ;  /* 0x000000020d0c7825 */ /* 0x000fe200078e0208 */
[----:B----4-:R1:W-:Y:S04]  /*0330*/  @!P0 STG.E.64 desc[UR10][R2.64], R10 ;  /* 0x0000000a02008986 */ /* 0x0103e8000c101b0a */
[----:B------:R-:W2:Y:S04]  /*0340*/  @!P0 LDG.E.EF.64 R4, desc[UR6][R14.64] ;  /* 0x000000060e048981 */ /* 0x000ea8000c0e1b00 */
[----:B------:R-:W3:Y:S01]  /*0350*/  @!P0 LDG.E.EF.64 R6, desc[UR6][R12.64] ;  /* 0x000000060c068981 */ /* 0x000ee2000c0e1b00 */
[----:B------:R-:W-:Y:S01]  /*0360*/  USHF.R.U32 UR4, UR4, 0x4, URZ ;  /* 0x0000000404047899 */ /* 0x000fe200080016ff */
[----:B------:R-:W-:-:S03]  /*0370*/  UMOV UR5, 0x120 ;  /* 0x0000012000057882 */ /* 0x000fc60000000000 */
[----:B------:R-:W-:-:S04]  /*0380*/  ULOP3.LUT UR5, UR5, 0xf, UR4, 0xf8, !UPT ;  /* 0x0000000f05057892 */ /* 0x000fc8000f8ef804 */
[----:B------:R-:W-:Y:S01]  /*0390*/  USHF.L.U32 UR5, UR5, 0x14, URZ ;  /* 0x0000001405057899 */ /* 0x000fe200080006ff */
[----:B------:R-:W-:Y:S01]  /*03a0*/  UMOV UR4, URZ ;  /* 0x000000ff00047c82 */ /* 0x000fe20008000000 */
[----:B-1----:R-:W-:Y:S01]  /*03b0*/  CS2R R10, SRZ ;  /* 0x00000000000a7805 */ /* 0x002fe2000001ff00 */
[----:B--2---:R-:W-:Y:S02]  /*03c0*/  SHF.L.U32 R33, R4, 0x10, RZ ;  /* 0x0000001004217819 */ /* 0x004fe400000006ff */
[----:B------:R-:W-:Y:S02]  /*03d0*/  SHF.L.U32 R25, R5, 0x10, RZ ;  /* 0x0000001005197819 */ /* 0x000fe400000006ff */
[C---:B---3--:R-:W-:Y:S02]  /*03e0*/  SHF.L.U32 R22, R6.reuse, 0x10, RZ ;  /* 0x0000001006167819 */ /* 0x048fe400000006ff */
[----:B------:R-:W-:Y:S02]  /*03f0*/  PRMT R6, R6, 0x7632, R6 ;  /* 0x0000763206067816 */ /* 0x000fe40000000006 */
[----:B------:R-:W-:Y:S01]  /*0400*/  PRMT R4, R4, 0x7632, R4 ;  /* 0x0000763204047816 */ /* 0x000fe20000000004 */
[----:B------:R-:W-:Y:S01]  /*0410*/  FADD R33, R33, R22 ;  /* 0x0000001621217221 */ /* 0x000fe20000000000 */
[----:B------:R-:W-:-:S02]  /*0420*/  SHF.L.U32 R22, R7, 0x10, RZ ;  /* 0x0000001007167819 */ /* 0x000fc400000006ff */
[----:B------:R-:W-:Y:S02]  /*0430*/  PRMT R7, R7, 0x7632, R7 ;  /* 0x0000763207077816 */ /* 0x000fe40000000007 */
[----:B------:R-:W-:Y:S01]  /*0440*/  SHF.L.U32 R3, R6, 0x10, RZ ;  /* 0x0000001006037819 */ /* 0x000fe200000006ff */
[----:B------:R-:W-:Y:S01]  /*0450*/  FADD R25, R25, R22 ;  /* 0x0000001619197221 */ /* 0x000fe20000000000 */
[----:B------:R-:W-:Y:S02]  /*0460*/  PRMT R5, R5, 0x7632, R5 ;  /* 0x0000763205057816 */ /* 0x000fe40000000005 */
[----:B------:R-:W-:Y:S01]  /*0470*/  SHF.L.U32 R22, R7, 0x10, RZ ;  /* 0x0000001007167819 */ /* 0x000fe200000006ff */
[----:B------:R-:W-:Y:S01]  /*0480*/  HFMA2 R7, -RZ, RZ, 0, 0 ;  /* 0x00000000ff077431 */ /* 0x000fe200000001ff */
[----:B------:R-:W-:Y:S02]  /*0490*/  LOP3.LUT R6, R19, 0x1000, RZ, 0xfc, !PT ;  /* 0x0000100013067812 */ /* 0x000fe400078efcff */
[----:B------:R-:W-:-:S02]  /*04a0*/  SHF.L.U32 R4, R4, 0x10, RZ ;  /* 0x0000001004047819 */ /* 0x000fc400000006ff */
[----:B------:R-:W-:Y:S01]  /*04b0*/  SHF.L.U32 R5, R5, 0x10, RZ ;  /* 0x0000001005057819 */ /* 0x000fe200000006ff */
[----:B------:R-:W-:Y:S02]  /*04c0*/  ISETP.LT.U64.AND P1, PT, R6, 0x1400, !P0 ;  /* 0x000014000600780c */ /* 0x000fe40004731070 */
[----:B------:R-:W-:Y:S01]  /*04d0*/  FADD R26, R4, R3 ;  /* 0x00000003041a7221 */ /* 0x000fe20000000000 */
[----:B------:R-:W-:Y:S02]  /*04e0*/  IMAD R23, R23, 0x1400, R6 ;  /* 0x0000140017177824 */ /* 0x000fe400078e0206 */
[----:B------:R-:W-:Y:S01]  /*04f0*/  FADD R22, R5, R22 ;  /* 0x0000001605167221 */ /* 0x000fe20000000000 */
[----:B------:R-:W-:Y:S01]  /*0500*/  CS2R R2, SRZ ;  /* 0x0000000000027805 */ /* 0x000fe2000001ff00 */
[----:B------:R-:W-:Y:S01]  /*0510*/  F2FP.BF16.F32.PACK_AB R14, R26, R33 ;  /* 0x000000211a0e723e */ /* 0x000fe200000010ff */
[----:B------:R-:W-:Y:S02]  /*0520*/  IMAD.WIDE R16, R23, 0x2, R16 ;  /* 0x0000000217107825 */ /* 0x000fe400078e0210 */
[----:B------:R-:W-:-:S02]  /*0530*/  F2FP.BF16.F32.PACK_AB R15, R22, R25 ;  /* 0x00000019160f723e */ /* 0x000fc400000010ff */
[----:B------:R-:W-:-:S03]  /*0540*/  IMAD.WIDE R4, R23, 0x2, R8 ;  /* 0x0000000217047825 */ /* 0x000fc600078e0208 */
[----:B------:R1:W-:Y:S04]  /*0550*/  @!P0 STG.E.64 desc[UR10][R12.64], R14 ;  /* 0x0000000e0c008986 */ /* 0x0003e8000c101b0a */
[----:B------:R2:W3:Y:S04]  /*0560*/  @P1 LDG.E.EF.64 R2, desc[UR4][R16.64] ;  /* 0x0000000410021981 */ /* 0x0004e8000c0e1b00 */
[----:B------:R-:W4:Y:S01]  /*0570*/  @P1 LDG.E.EF.64 R10, desc[UR4][R4.64] ;  /* 0x00000004040a1981 */ /* 0x000f22000c0e1b00 */
[----:B------:R-:W-:Y:S01]  /*0580*/  MOV R32, 0x40000000 ;  /* 0x4000000000207802 */ /* 0x000fe20000000f00 */
[----:B------:R-:W-:Y:S01]  /*0590*/  FSEL R37, R0, RZ, !P0 ;  /* 0x000000ff00257208 */ /* 0x000fe20004000000 */
[----:B------:R-:W-:Y:S01]  /*05a0*/  FSEL R31, R31, RZ, !P0 ;  /* 0x000000ff1f1f7208 */ /* 0x000fe20004000000 */
[----:B------:R-:W5:Y:S01]  /*05b0*/  S2UR UR6, SR_CgaCtaId ;  /* 0x00000000000679c3 */ /* 0x000f620000008800 */
[----:B------:R-:W-:Y:S01]  /*05c0*/  UMOV UR4, 0x400 ;  /* 0x0000040000047882 */ /* 0x000fe20000000000 */
[----:B------:R-:W-:Y:S01]  /*05d0*/  FSEL R32, R32, 1, !P0 ;  /* 0x3f80000020207808 */ /* 0x000fe20004000000 */
[----:B------:R-:W-:Y:S01]  /*05e0*/  FADD R0, -R37, R33 ;  /* 0x0000002125007221 */ /* 0x000fe20000000100 */
[----:B------:R-:W-:Y:S02]  /*05f0*/  BSSY.RECONVERGENT B0, `(.L_x_0) ;  /* 0x00000ea000007945 */ /* 0x000fe40003800200 */
[----:B------:R-:W0:Y:S01]  /*0600*/  MUFU.RCP R29, R32 ;  /* 0x00000020001d7308 */ /* 0x000e220000001000 */
[----:B------:R-:W-:-:S05]  /*0610*/  FSEL R28, R32, RZ, !P0 ;  /* 0x000000ff201c7208 */ /* 0x000fca0004000000 */
[----:B-1----:R-:W-:-:S04]  /*0620*/  FADD R13, R28, 1 ;  /* 0x3f8000001c0d7421 */ /* 0x002fc80000000000 */
[----:B--2---:R1:W2:Y:S01]  /*0630*/  MUFU.RCP R17, R13 ;  /* 0x0000000d00117308 */ /* 0x0042a20000001000 */
[----:B0-----:R-:W-:Y:S01]  /*0640*/  FFMA R34, R0, R29, R37 ;  /* 0x0000001d00227223 */ /* 0x001fe20000000025 */
[----:B-1----:R-:W-:Y:S01]  /*0650*/  FSEL R13, R13, R28, P1 ;  /* 0x0000001c0d0d7208 */ /* 0x002fe20000800000 */
[----:B-----5:R-:W-:Y:S02]  /*0660*/  ULEA UR6, UR6, UR4, 0x18 ;  /* 0x0000000406067291 */ /* 0x020fe4000f8ec0ff */
[----:B------:R-:W-:Y:S01]  /*0670*/  FADD R33, R33, -R34 ;  /* 0x8000002221217221 */ /* 0x000fe20000000000 */
[----:B------:R-:W-:Y:S01]  /*0680*/  FSEL R12, R34, R37, !P0 ;  /* 0x00000025220c7208 */ /* 0x000fe20004000000 */
[----:B------:R-:W-:Y:S02]  /*0690*/  FADD R28, R13, R13 ;  /* 0x0000000d0d1c7221 */ /* 0x000fe40000000000 */
[----:B------:R-:W-:-:S03]  /*06a0*/  FFMA R33, R0, R33, RZ ;  /* 0x0000002100217223 */ /* 0x000fc600000000ff */
[----:B------:R-:W-:Y:S01]  /*06b0*/  FSETP.GEU.AND P2, PT, R28, 1.175494350822287508e-38, PT ;  /* 0x008000001c00780b */ /* 0x000fe20003f4e000 */
[----:B---3--:R-:W-:Y:S02]  /*06c0*/  SHF.L.U32 R35, R2, 0x10, RZ ;  /* 0x0000001002237819 */ /* 0x008fe400000006ff */
[----:B----4-:R-:W-:Y:S02]  /*06d0*/  SHF.L.U32 R14, R10, 0x10, RZ ;  /* 0x000000100a0e7819 */ /* 0x010fe400000006ff */
[----:B------:R-:W-:Y:S01]  /*06e0*/  PRMT R10, R2, 0x7632, R10 ;  /* 0x00007632020a7816 */ /* 0x000fe2000000000a */
[----:B------:R-:W-:Y:S01]  /*06f0*/  FADD R2, -R31, R26 ;  /* 0x0000001a1f027221 */ /* 0x000fe20000000100 */
[----:B------:R-:W-:Y:S01]  /*0700*/  SHF.L.U32 R32, R11, 0x10, RZ ;  /* 0x000000100b207819 */ /* 0x000fe200000006ff */
[----:B------:R-:W-:Y:S01]  /*0710*/  FADD R15, R35, R14 ;  /* 0x0000000e230f7221 */ /* 0x000fe20000000000 */
[C---:B------:R-:W-:Y:S02]  /*0720*/  PRMT R16, R10.reuse, 0x7632, R16 ;  /* 0x000076320a107816 */ /* 0x040fe40000000010 */
[----:B------:R-:W-:Y:S01]  /*0730*/  SHF.L.U32 R14, R10, 0x10, RZ ;  /* 0x000000100a0e7819 */ /* 0x000fe200000006ff */
[----:B------:R-:W-:Y:S01]  /*0740*/  FFMA R10, R2, R29, R31 ;  /* 0x0000001d020a7223 */ /* 0x000fe2000000001f */
[----:B------:R-:W-:-:S02]  /*0750*/  SHF.L.U32 R37, R16, 0x10, RZ ;  /* 0x0000001010257819 */ /* 0x000fc400000006ff */
[----:B------:R-:W-:Y:S01]  /*0760*/  PRMT R11, R11, 0x7632, R11 ;  /* 0x000076320b0b7816 */ /* 0x000fe2000000000b */
[----:B------:R-:W-:Y:S01]  /*0770*/  FADD R35, R26, -R10 ;  /* 0x8000000a1a237221 */ /* 0x000fe20000000000 */
[----:B------:R-:W-:Y:S01]  /*0780*/  FSEL R10, R10, R31, !P0 ;  /* 0x0000001f0a0a7208 */ /* 0x000fe20004000000 */
[----:B------:R-:W-:Y:S01]  /*0790*/  FADD R31, -R12, R15 ;  /* 0x0000000f0c1f7221 */ /* 0x000fe20000000100 */
[----:B------:R-:W-:Y:S01]  /*07a0*/  FADD R14, R14, R37 ;  /* 0x000000250e0e7221 */ /* 0x000fe20000000000 */
[----:B------:R-:W-:Y:S01]  /*07b0*/  FSEL R26, R33, RZ, !P0 ;  /* 0x000000ff211a7208 */ /* 0x000fe20004000000 */
[----:B------:R-:W-:Y:S01]  /*07c0*/  FFMA R35, R2, R35, RZ ;  /* 0x0000002302237223 */ /* 0x000fe200000000ff */
[----:B--2---:R-:W-:Y:S01]  /*07d0*/  FFMA R16, R31, R17, R12 ;  /* 0x000000111f107223 */ /* 0x004fe2000000000c */
[----:B------:R-:W-:-:S03]  /*07e0*/  FADD R37, -R10, R14 ;  /* 0x0000000e0a257221 */ /* 0x000fc60000000100 */
[----:B------:R-:W-:Y:S01]  /*07f0*/  FADD R33, R15, -R16 ;  /* 0x800000100f217221 */ /* 0x000fe20000000000 */
[----:B------:R-:W-:Y:S01]  /*0800*/  FSEL R16, R16, R12, P1 ;  /* 0x0000000c10107208 */ /* 0x000fe20000800000 */
[----:B------:R-:W-:Y:S02]  /*0810*/  FMUL R12, R13, 16777216 ;  /* 0x4b8000000d0c7820 */ /* 0x000fe40000400000 */
[----:B------:R-:W-:Y:S01]  /*0820*/  @P1 FFMA R26, R31, R33, R26 ;  /* 0x000000211f1a1223 */ /* 0x000fe2000000001a */
[----:B------:R-:W-:Y:S01]  /*0830*/  FFMA R33, R37, R17, R10 ;  /* 0x0000001125217223 */ /* 0x000fe2000000000a */
[----:B------:R-:W-:Y:S01]  /*0840*/  FSEL R31, R35, RZ, !P0 ;  /* 0x000000ff231f7208 */ /* 0x000fe20004000000 */
[----:B------:R-:W-:Y:S02]  /*0850*/  FSEL R35, R27, RZ, !P0 ;  /* 0x000000ff1b237208 */ /* 0x000fe40004000000 */
[----:B------:R-:W-:-:S03]  /*0860*/  FADD R0, R14, -R33 ;  /* 0x800000210e007221 */ /* 0x000fc60000000000 */
[----:B------:R-:W-:Y:S01]  /*0870*/  FADD R2, -R35, R25 ;  /* 0x0000001923027221 */ /* 0x000fe20000000100 */
[----:B------:R-:W-:Y:S01]  /*0880*/  @P1 FFMA R31, R37, R0, R31 ;  /* 0x00000000251f1223 */ /* 0x000fe2000000001f */
[----:B------:R-:W-:Y:S02]  /*0890*/  FSEL R37, R24, RZ, !P0 ;  /* 0x000000ff18257208 */ /* 0x000fe40004000000 */
[----:B------:R-:W-:Y:S01]  /*08a0*/  FFMA R24, R2, R29, R35 ;  /* 0x0000001d02187223 */ /* 0x000fe20000000023 */
[----:B------:R-:W-:Y:S02]  /*08b0*/  FADD R31, R31, R26 ;  /* 0x0000001a1f1f7221 */ /* 0x000fe40000000000 */
[----:B------:R-:W-:Y:S01]  /*08c0*/  FADD R0, -R37, R22 ;  /* 0x0000001625007221 */ /* 0x000fe20000000100 */
[----:B------:R-:W-:Y:S01]  /*08d0*/  FADD R27, R25, -R24 ;  /* 0x80000018191b7221 */ /* 0x000fe20000000000 */
[----:B------:R-:W-:Y:S02]  /*08e0*/  FSEL R24, R24, R35, !P0 ;  /* 0x0000002318187208 */ /* 0x000fe40004000000 */
[----:B------:R-:W-:Y:S01]  /*08f0*/  FFMA R25, R0, R29, R37 ;  /* 0x0000001d00197223 */ /* 0x000fe20000000025 */
[----:B------:R-:W-:-:S03]  /*0900*/  FFMA R2, R2, R27, RZ ;  /* 0x0000001b02027223 */ /* 0x000fc600000000ff */
[----:B------:R-:W-:Y:S01]  /*0910*/  FADD R29, R22, -R25 ;  /* 0x80000019161d7221 */ /* 0x000fe20000000000 */
[----:B------:R-:W-:Y:S01]  /*0920*/  FSEL R22, R25, R37, !P0 ;  /* 0x0000002519167208 */ /* 0x000fe20004000000 */
[C---:B------:R-:W-:Y:S02]  /*0930*/  SHF.L.U32 R25, R3.reuse, 0x10, RZ ;  /* 0x0000001003197819 */ /* 0x040fe400000006ff */
[----:B------:R-:W-:Y:S01]  /*0940*/  PRMT R3, R3, 0x7632, R3 ;  /* 0x0000763203037816 */ /* 0x000fe20000000003 */
[----:B------:R-:W-:Y:S01]  /*0950*/  FFMA R0, R0, R29, RZ ;  /* 0x0000001d00007223 */ /* 0x000fe200000000ff */
[----:B------:R-:W-:Y:S01]  /*0960*/  FSEL R2, R2, RZ, !P0 ;  /* 0x000000ff02027208 */ /* 0x000fe20004000000 */
[----:B------:R-:W-:Y:S01]  /*0970*/  FADD R25, R25, R32 ;  /* 0x0000002019197221 */ /* 0x000fe20000000000 */
[----:B------:R-:W-:Y:S02]  /*0980*/  SHF.L.U32 R3, R3, 0x10, RZ ;  /* 0x0000001003037819 */ /* 0x000fe400000006ff */
[----:B------:R-:W-:Y:S01]  /*0990*/  SHF.L.U32 R32, R11, 0x10, RZ ;  /* 0x000000100b207819 */ /* 0x000fe200000006ff */
[----:B------:R-:W-:Y:S01]  /*09a0*/  FADD R35, -R24, R25 ;  /* 0x0000001918237221 */ /* 0x000fe20000000100 */
[----:B------:R-:W-:-:S03]  /*09b0*/  FSEL R0, R0, RZ, !P0 ;  /* 0x000000ff00007208 */ /* 0x000fc60004000000 */
[----:B------:R-:W-:Y:S01]  /*09c0*/  FADD R3, R3, R32 ;  /* 0x0000002003037221 */ /* 0x000fe20000000000 */
[----:B------:R-:W-:-:S03]  /*09d0*/  FFMA R27, R35, R17, R24 ;  /* 0x00000011231b7223 */ /* 0x000fc60000000018 */
[----:B------:R-:W-:Y:S01]  /*09e0*/  FADD R11, -R22, R3 ;  /* 0x00000003160b7221 */ /* 0x000fe20000000100 */
[----:B------:R-:W-:-:S03]  /*09f0*/  FADD R37, R25, -R27 ;  /* 0x8000001b19257221 */ /* 0x000fc60000000000 */
[----:B------:R-:W-:Y:S01]  /*0a00*/  FFMA R17, R11, R17, R22 ;  /* 0x000000110b117223 */ /* 0x000fe20000000016 */
[----:B------:R-:W-:-:S03]  /*0a10*/  @P1 FFMA R2, R35, R37, R2 ;  /* 0x0000002523021223 */ /* 0x000fc60000000002 */
[C---:B------:R-:W-:Y:S01]  /*0a20*/  FADD R29, R3.reuse, -R17 ;  /* 0x80000011031d7221 */ /* 0x040fe20000000000 */
[----:B------:R-:W-:-:S03]  /*0a30*/  F2FP.BF16.F32.PACK_AB R3, R3, R25 ;  /* 0x000000190303723e */ /* 0x000fc600000010ff */
[----:B------:R-:W-:Y:S01]  /*0a40*/  @P1 FFMA R0, R11, R29, R0 ;  /* 0x0000001d0b001223 */ /* 0x000fe20000000000 */
[----:B------:R-:W-:-:S05]  /*0a50*/  FMUL R11, R28, 16777216 ;  /* 0x4b8000001c0b7820 */ /* 0x000fca0000400000 */
[----:B------:R-:W-:Y:S01]  /*0a60*/  FSEL R29, R11, R28, !P2 ;  /* 0x0000001c0b1d7208 */ /* 0x000fe20005000000 */
[----:B------:R-:W-:Y:S01]  /*0a70*/  FSEL R11, R33, R10, P1 ;  /* 0x0000000a210b7208 */ /* 0x000fe20000800000 */
[----:B------:R-:W-:Y:S01]  /*0a80*/  FSEL R10, R12, R13, !P2 ;  /* 0x0000000d0c0a7208 */ /* 0x000fe20005000000 */
[----:B------:R-:W-:Y:S01]  /*0a90*/  FSETP.NEU.AND P2, PT, R28, RZ, PT ;  /* 0x000000ff1c00720b */ /* 0x000fe20003f4d000 */
[----:B------:R-:W-:Y:S02]  /*0aa0*/  FSEL R33, R27, R24, P1 ;  /* 0x000000181b217208 */ /* 0x000fe40000800000 */
[----:B------:R-:W0:Y:S01]  /*0ab0*/  MUFU.RCP R29, R29 ;  /* 0x0000001d001d7308 */ /* 0x000e220000001000 */
[----:B------:R-:W-:-:S04]  /*0ac0*/  FADD R11, -R16, R11 ;  /* 0x0000000b100b7221 */ /* 0x000fc80000000100 */
[----:B------:R-:W-:Y:S01]  /*0ad0*/  FMUL R32, R11, R11 ;  /* 0x0000000b0b207220 */ /* 0x000fe20000400000 */
[----:B0-----:R-:W-:-:S03]  /*0ae0*/  FMUL R10, R29, R10 ;  /* 0x0000000a1d0a7220 */ /* 0x001fc60000400000 */
[----:B------:R-:W-:Y:S02]  /*0af0*/  FMUL R29, R13, R32 ;  /* 0x000000200d1d7220 */ /* 0x000fe40000400000 */
[----:B------:R-:W-:-:S05]  /*0b00*/  FSEL R10, R10, RZ, P2 ;  /* 0x000000ff0a0a7208 */ /* 0x000fca0001000000 */
[----:B------:R-:W-:Y:S01]  /*0b10*/  FFMA R26, R11, R10, R16 ;  /* 0x0000000a0b1a7223 */ /* 0x000fe20000000010 */
[----:B------:R-:W-:Y:S01]  /*0b20*/  FADD R16, R13, R28 ;  /* 0x0000001c0d107221 */ /* 0x000fe20000000000 */
[----:B------:R-:W-:-:S03]  /*0b30*/  FFMA R29, R10, R29, R31 ;  /* 0x0000001d0a1d7223 */ /* 0x000fc6000000001f */
[C---:B------:R-:W-:Y:S01]  /*0b40*/  FMUL R11, R16.reuse, 16777216 ;  /* 0x4b800000100b7820 */ /* 0x040fe20000400000 */
[----:B------:R-:W-:Y:S01]  /*0b50*/  FSETP.GEU.AND P2, PT, R16, 1.175494350822287508e-38, PT ;  /* 0x008000001000780b */ /* 0x000fe20003f4e000 */
[----:B------:R-:W-:Y:S01]  /*0b60*/  FADD R10, R13, R16 ;  /* 0x000000100d0a7221 */ /* 0x000fe20000000000 */
[----:B------:R-:W-:-:S03]  /*0b70*/  FADD R2, R2, R29 ;  /* 0x0000001d02027221 */ /* 0x000fc60000000000 */
[----:B------:R-:W-:Y:S01]  /*0b80*/  FSEL R32, R11, R16, !P2 ;  /* 0x000000100b207208 */ /* 0x000fe20005000000 */
[C---:B------:R-:W-:Y:S01]  /*0b90*/  FSETP.GEU.AND P3, PT, R10.reuse, 1.175494350822287508e-38, PT ;  /* 0x008000000a00780b */ /* 0x040fe20003f6e000 */
[----:B------:R-:W-:Y:S01]  /*0ba0*/  FMUL R11, R10, 16777216 ;  /* 0x4b8000000a0b7820 */ /* 0x000fe20000400000 */
[-C--:B------:R-:W-:Y:S01]  /*0bb0*/  FSEL R27, R12, R13.reuse, !P2 ;  /* 0x0000000d0c1b7208 */ /* 0x080fe20005000000 */
[----:B------:R-:W-:Y:S02]  /*0bc0*/  FSETP.NEU.AND P2, PT, R16, RZ, PT ;  /* 0x000000ff1000720b */ /* 0x000fe40003f4d000 */
[----:B------:R-:W0:Y:S01]  /*0bd0*/  MUFU.RCP R32, R32 ;  /* 0x0000002000207308 */ /* 0x000e220000001000 */
[----:B------:R-:W-:Y:S01]  /*0be0*/  FSEL R31, R11, R10, !P3 ;  /* 0x0000000a0b1f7208 */ /* 0x000fe20005800000 */
[----:B------:R-:W-:Y:S01]  /*0bf0*/  FSEL R12, R12, R13, !P3 ;  /* 0x0000000d0c0c7208 */ /* 0x000fe20005800000 */
[----:B------:R-:W1:Y:S01]  /*0c00*/  SHFL.BFLY PT, R11, R10, 0x10, 0x1f ;  /* 0x0e001f000a0b7f89 */ /* 0x000e6200000e0000 */
[----:B------:R-:W-:-:S03]  /*0c10*/  FSETP.NEU.AND P3, PT, R10, RZ, PT ;  /* 0x000000ff0a00720b */ /* 0x000fc60003f6d000 */
[----:B------:R-:W2:Y:S01]  /*0c20*/  MUFU.RCP R31, R31 ;  /* 0x0000001f001f7308 */ /* 0x000ea20000001000 */
[----:B0-----:R-:W-:-:S05]  /*0c30*/  FMUL R27, R32, R27 ;  /* 0x0000001b201b7220 */ /* 0x001fca0000400000 */
[----:B------:R-:W-:Y:S01]  /*0c40*/  FSEL R13, R27, RZ, P2 ;  /* 0x000000ff1b0d7208 */ /* 0x000fe20001000000 */
[--C-:B------:R-:W-:Y:S01]  /*0c50*/  FADD R27, R33, -R26.reuse ;  /* 0x8000001a211b7221 */ /* 0x100fe20000000000 */
[----:B------:R-:W-:Y:S01]  /*0c60*/  FSEL R33, R17, R22, P1 ;  /* 0x0000001611217208 */ /* 0x000fe20000800000 */
[----:B--2---:R-:W-:Y:S01]  /*0c70*/  FMUL R24, R31, R12 ;  /* 0x0000000c1f187220 */ /* 0x004fe20000400000 */
[----:B-1----:R-:W-:Y:S01]  /*0c80*/  FADD R12, R10, R11 ;  /* 0x0000000b0a0c7221 */ /* 0x002fe20000000000 */
[C---:B------:R-:W-:Y:S01]  /*0c90*/  FFMA R26, R27.reuse, R13, R26 ;  /* 0x0000000d1b1a7223 */ /* 0x040fe2000000001a */
[----:B------:R-:W-:Y:S02]  /*0ca0*/  FMUL R27, R27, R27 ;  /* 0x0000001b1b1b7220 */ /* 0x000fe40000400000 */
[C---:B------:R-:W-:Y:S01]  /*0cb0*/  FMUL R31, R12.reuse, 0.25 ;  /* 0x3e8000000c1f7820 */ /* 0x040fe20000400000 */
[C---:B------:R-:W-:Y:S01]  /*0cc0*/  FSETP.GEU.AND P4, PT, |R12|.reuse, 1.175494350822287508e-38, PT ;  /* 0x008000000c00780b */ /* 0x040fe20003f8e200 */
[----:B------:R-:W0:Y:S01]  /*0cd0*/  SHFL.BFLY PT, R17, R12, 0x8, 0x1f ;  /* 0x0d001f000c117f89 */ /* 0x000e2200000e0000 */
[----:B------:R-:W-:Y:S01]  /*0ce0*/  FSETP.GT.AND P2, PT, |R12|, 8.50705917302346158658e+37, PT ;  /* 0x7e8000000c00780b */ /* 0x000fe20003f44200 */
[----:B------:R-:W-:Y:S01]  /*0cf0*/  FMUL R28, R28, R27 ;  /* 0x0000001b1c1c7220 */ /* 0x000fe20000400000 */
[----:B------:R-:W-:Y:S01]  /*0d00*/  FSEL R27, R24, RZ, P3 ;  /* 0x000000ff181b7208 */ /* 0x000fe20001800000 */
[----:B------:R-:W-:Y:S01]  /*0d10*/  FADD R29, R33, -R26 ;  /* 0x8000001a211d7221 */ /* 0x000fe20000000000 */
[----:B------:R-:W-:Y:S01]  /*0d20*/  FSETP.NEU.AND P3, PT, R12, RZ, PT ;  /* 0x000000ff0c00720b */ /* 0x000fe20003f6d000 */
[----:B------:R-:W-:Y:S01]  /*0d30*/  FSEL R31, R31, R12, P2 ;  /* 0x0000000c1f1f7208 */ /* 0x000fe20001000000 */
[----:B------:R-:W-:Y:S01]  /*0d40*/  FFMA R13, R13, R28, R2 ;  /* 0x0000001c0d0d7223 */ /* 0x000fe20000000002 */
[C---:B------:R-:W-:Y:S01]  /*0d50*/  FFMA R2, R29.reuse, R27, R26 ;  /* 0x0000001b1d027223 */ /* 0x040fe2000000001a */
[----:B------:R-:W-:-:S02]  /*0d60*/  FMUL R29, R29, R29 ;  /* 0x0000001d1d1d7220 */ /* 0x000fc40000400000 */
[----:B------:R-:W-:Y:S01]  /*0d70*/  FADD R0, R0, R13 ;  /* 0x0000000d00007221 */ /* 0x000fe20000000000 */
[----:B------:R-:W-:Y:S01]  /*0d80*/  @!P4 FMUL R31, R31, 16777216 ;  /* 0x4b8000001f1fc820 */ /* 0x000fe20000400000 */
[----:B------:R-:W-:Y:S01]  /*0d90*/  FMUL R29, R16, R29 ;  /* 0x0000001d101d7220 */ /* 0x000fe20000400000 */
[----:B------:R-:W1:Y:S01]  /*0da0*/  SHFL.BFLY PT, R13, R2, 0x10, 0x1f ;  /* 0x0e001f00020d7f89 */ /* 0x000e6200000e0000 */
[----:B------:R-:W-:Y:S01]  /*0db0*/  @P2 FMUL R11, R11, 0.25 ;  /* 0x3e8000000b0b2820 */ /* 0x000fe20000400000 */
[----:B------:R-:W2:Y:S01]  /*0dc0*/  MUFU.RCP R22, R31 ;  /* 0x0000001f00167308 */ /* 0x000ea20000001000 */
[----:B------:R-:W-:Y:S02]  /*0dd0*/  FFMA R29, R27, R29, R0 ;  /* 0x0000001d1b1d7223 */ /* 0x000fe40000000000 */
[----:B------:R-:W-:-:S03]  /*0de0*/  @!P4 FMUL R11, R11, 16777216 ;  /* 0x4b8000000b0bc820 */ /* 0x000fc60000400000 */
[----:B------:R-:W3:Y:S01]  /*0df0*/  SHFL.BFLY PT, R16, R29, 0x10, 0x1f ;  /* 0x0e001f001d107f89 */ /* 0x000ee200000e0000 */
[----:B0-----:R-:W-:-:S04]  /*0e00*/  FADD R0, R12, R17 ;  /* 0x000000110c007221 */ /* 0x001fc80000000000 */
[C---:B------:R-:W-:Y:S01]  /*0e10*/  FMUL R27, R0.reuse, 0.25 ;  /* 0x3e800000001b7820 */ /* 0x040fe20000400000 */
[C---:B------:R-:W-:Y:S01]  /*0e20*/  FSETP.GEU.AND P4, PT, |R0|.reuse, 1.175494350822287508e-38, PT ;  /* 0x008000000000780b */ /* 0x040fe20003f8e200 */
[----:B------:R-:W-:Y:S01]  /*0e30*/  FSETP.GT.AND P2, PT, |R0|, 8.50705917302346158658e+37, PT ;  /* 0x7e8000000000780b */ /* 0x000fe20003f44200 */
[----:B--2---:R-:W-:-:S04]  /*0e40*/  FMUL R22, R22, R11 ;  /* 0x0000000b16167220 */ /* 0x004fc80000400000 */
[----:B------:R-:W-:Y:S01]  /*0e50*/  FSEL R24, R27, R0, P2 ;  /* 0x000000001b187208 */ /* 0x000fe20001000000 */
[----:B------:R-:W0:Y:S01]  /*0e60*/  SHFL.BFLY PT, R11, R0, 0x4, 0x1f ;  /* 0x0c801f00000b7f89 */ /* 0x000e2200000e0000 */
[----:B-1----:R-:W-:Y:S01]  /*0e70*/  FADD R13, -R2, R13 ;  /* 0x0000000d020d7221 */ /* 0x002fe20000000100 */
[----:B------:R-:W-:Y:S01]  /*0e80*/  FSEL R22, R22, RZ, P3 ;  /* 0x000000ff16167208 */ /* 0x000fe20001800000 */
[----:B------:R-:W-:-:S03]  /*0e90*/  FSETP.NEU.AND P3, PT, R0, RZ, PT ;  /* 0x000000ff0000720b */ /* 0x000fc60003f6d000 */
[----:B------:R-:W-:Y:S01]  /*0ea0*/  @!P4 FMUL R24, R24, 16777216 ;  /* 0x4b8000001818c820 */ /* 0x000fe20000400000 */
[C---:B------:R-:W-:Y:S01]  /*0eb0*/  FMUL R27, R13.reuse, R13 ;  /* 0x0000000d0d1b7220 */ /* 0x040fe20000400000 */
[----:B------:R-:W-:Y:S01]  /*0ec0*/  FFMA R2, R13, R22, R2 ;  /* 0x000000160d027223 */ /* 0x000fe20000000002 */
[----:B------:R-:W-:Y:S01]  /*0ed0*/  @P2 FMUL R17, R17, 0.25 ;  /* 0x3e80000011112820 */ /* 0x000fe20000400000 */
[----:B---3--:R-:W-:Y:S01]  /*0ee0*/  FADD R29, R29, R16 ;  /* 0x000000101d1d7221 */ /* 0x008fe20000000000 */
[----:B------:R-:W-:Y:S01]  /*0ef0*/  FMUL R27, R10, R27 ;  /* 0x0000001b0a1b7220 */ /* 0x000fe20000400000 */
[----:B------:R-:W1:Y:S01]  /*0f00*/  MUFU.RCP R24, R24 ;  /* 0x0000001800187308 */ /* 0x000e620000001000 */
[----:B------:R-:W2:Y:S01]  /*0f10*/  SHFL.BFLY PT, R13, R2, 0x8, 0x1f ;  /* 0x0d001f00020d7f89 */ /* 0x000ea200000e0000 */
[----:B------:R-:W-:Y:S01]  /*0f20*/  @!P4 FMUL R17, R17, 16777216 ;  /* 0x4b8000001111c820 */ /* 0x000fe20000400000 */
[----:B------:R-:W-:-:S05]  /*0f30*/  FFMA R27, R22, R27, R29 ;  /* 0x0000001b161b7223 */ /* 0x000fca000000001d */
[----:B------:R-:W3:Y:S01]  /*0f40*/  SHFL.BFLY PT, R16, R27, 0x8, 0x1f ;  /* 0x0d001f001b107f89 */ /* 0x000ee200000e0000 */
[----:B0-----:R-:W-:-:S04]  /*0f50*/  FADD R10, R0, R11 ;  /* 0x0000000b000a7221 */ /* 0x001fc80000000000 */
[C---:B------:R-:W-:Y:S01]  /*0f60*/  FMUL R29, R10.reuse, 0.25 ;  /* 0x3e8000000a1d7820 */ /* 0x040fe20000400000 */
[----:B------:R-:W-:Y:S01]  /*0f70*/  FSETP.GEU.AND P4, PT, |R10|, 1.175494350822287508e-38, PT ;  /* 0x008000000a00780b */ /* 0x000fe20003f8e200 */
[----:B-1----:R-:W-:Y:S01]  /*0f80*/  FMUL R17, R24, R17 ;  /* 0x0000001118117220 */ /* 0x002fe20000400000 */
[----:B------:R-:W-:-:S04]  /*0f90*/  FSETP.GT.AND P2, PT, |R10|, 8.50705917302346158658e+37, PT ;  /* 0x7e8000000a00780b */ /* 0x000fc80003f44200 */
[----:B------:R-:W-:Y:S01]  /*0fa0*/  FSEL R17, R17, RZ, P3 ;  /* 0x000000ff11117208 */ /* 0x000fe20001800000 */
[----:B------:R-:W-:Y:S01]  /*0fb0*/  FSEL R22, R29, R10, P2 ;  /* 0x0000000a1d167208 */ /* 0x000fe20001000000 */
[----:B--2---:R-:W-:-:S04]  /*0fc0*/  FADD R13, -R2, R13 ;  /* 0x0000000d020d7221 */ /* 0x004fc80000000100 */
[C---:B------:R-:W-:Y:S01]  /*0fd0*/  FFMA R2, R13.reuse, R17, R2 ;  /* 0x000000110d027223 */ /* 0x040fe20000000002 */
[----:B------:R-:W-:Y:S01]  /*0fe0*/  @!P4 FMUL R22, R22, 16777216 ;  /* 0x4b8000001616c820 */ /* 0x000fe20000400000 */
[----:B------:R-:W-:Y:S01]  /*0ff0*/  FMUL R29, R13, R13 ;  /* 0x0000000d0d1d7220 */ /* 0x000fe20000400000 */
[----:B---3--:R-:W-:Y:S01]  /*1000*/  FADD R16, R27, R16 ;  /* 0x000000101b107221 */ /* 0x008fe20000000000 */
[----:B------:R-:W0:Y:S01]  /*1010*/  SHFL.BFLY PT, R13, R10, 0x2, 0x1f ;  /* 0x0c401f000a0d7f89 */ /* 0x000e2200000e0000 */
[----:B------:R-:W-:Y:S01]  /*1020*/  @P2 FMUL R11, R11, 0.25 ;  /* 0x3e8000000b0b2820 */ /* 0x000fe20000400000 */
[----:B------:R-:W-:Y:S01]  /*1030*/  FMUL R29, R12, R29 ;  /* 0x0000001d0c1d7220 */ /* 0x000fe20000400000 */
[----:B------:R-:W1:Y:S01]  /*1040*/  MUFU.RCP R22, R22 ;  /* 0x0000001600167308 */ /* 0x000e620000001000 */
[----:B------:R-:W2:Y:S01]  /*1050*/  SHFL.BFLY PT, R27, R2, 0x4, 0x1f ;  /* 0x0c801f00021b7f89 */ /* 0x000ea200000e0000 */
[----:B------:R-:W-:Y:S01]  /*1060*/  @!P4 FMUL R11, R11, 16777216 ;  /* 0x4b8000000b0bc820 */ /* 0x000fe20000400000 */
[----:B------:R-:W-:Y:S01]  /*1070*/  FFMA R16, R17, R29, R16 ;  /* 0x0000001d11107223 */ /* 0x000fe20000000010 */
[----:B------:R-:W-:-:S04]  /*1080*/  FSETP.NEU.AND P2, PT, R10, RZ, PT ;  /* 0x000000ff0a00720b */ /* 0x000fc80003f4d000 */
[----:B------:R-:W3:Y:S01]  /*1090*/  SHFL.BFLY PT, R17, R16, 0x4, 0x1f ;  /* 0x0c801f0010117f89 */ /* 0x000ee200000e0000 */
[----:B-1----:R-:W-:-:S05]  /*10a0*/  FMUL R11, R22, R11 ;  /* 0x0000000b160b7220 */ /* 0x002fca0000400000 */
[----:B------:R-:W-:Y:S01]  /*10b0*/  FSEL R12, R11, RZ, P2 ;  /* 0x000000ff0b0c7208 */ /* 0x000fe20001000000 */
[----:B0-----:R-:W-:Y:S01]  /*10c0*/  FADD R11, R10, R13 ;  /* 0x0000000d0a0b7221 */ /* 0x001fe20000000000 */
[----:B--2---:R-:W-:-:S04]  /*10d0*/  FADD R27, -R2, R27 ;  /* 0x0000001b021b7221 */ /* 0x004fc80000000100 */
[----:B------:R-:W-:Y:S01]  /*10e0*/  FMUL R29, R27, R27 ;  /* 0x0000001b1b1d7220 */ /* 0x000fe20000400000 */
[C---:B------:R-:W-:Y:S01]  /*10f0*/  FSETP.GEU.AND P3, PT, |R11|.reuse, 1.175494350822287508e-38, PT ;  /* 0x008000000b00780b */ /* 0x040fe20003f6e200 */
[----:B------:R-:W-:Y:S01]  /*1100*/  FSETP.GT.AND P2, PT, |R11|, 8.50705917302346158658e+37, PT ;  /* 0x7e8000000b00780b */ /* 0x000fe20003f44200 */
[----:B------:R-:W-:Y:S01]  /*1110*/  FFMA R2, R27, R12, R2 ;  /* 0x0000000c1b027223 */ /* 0x000fe20000000002 */
[----:B------:R-:W-:Y:S01]  /*1120*/  FMUL R29, R0, R29 ;  /* 0x0000001d001d7220 */ /* 0x000fe20000400000 */
[----:B------:R-:W-:Y:S01]  /*1130*/  FMUL R0, R11, 0.25 ;  /* 0x3e8000000b007820 */ /* 0x000fe20000400000 */
[----:B---3--:R-:W-:Y:S02]  /*1140*/  FADD R17, R16, R17 ;  /* 0x0000001110117221 */ /* 0x008fe40000000000 */
[----:B------:R-:W0:Y:S02]  /*1150*/  SHFL.BFLY PT, R27, R2, 0x2, 0x1f ;  /* 0x0c401f00021b7f89 */ /* 0x000e2400000e0000 */
[----:B------:R-:W-:Y:S01]  /*1160*/  FSEL R22, R0, R11, P2 ;  /* 0x0000000b00167208 */ /* 0x000fe20001000000 */
[----:B------:R-:W-:-:S02]  /*1170*/  FFMA R17, R12, R29, R17 ;  /* 0x0000001d0c117223 */ /* 0x000fc40000000011 */
[----:B------:R-:W1:Y:S02]  /*1180*/  SHFL.BFLY PT, R12, R11, 0x1, 0x1f ;  /* 0x0c201f000b0c7f89 */ /* 0x000e6400000e0000 */
[----:B------:R-:W-:Y:S01]  /*1190*/  @!P3 FMUL R22, R22, 16777216 ;  /* 0x4b8000001616b820 */ /* 0x000fe20000400000 */
[----:B------:R-:W-:Y:S01]  /*11a0*/  @P2 FMUL R13, R13, 0.25 ;  /* 0x3e8000000d0d2820 */ /* 0x000fe20000400000 */
[----:B------:R-:W2:Y:S03]  /*11b0*/  SHFL.BFLY PT, R16, R17, 0x2, 0x1f ;  /* 0x0c401f0011107f89 */ /* 0x000ea600000e0000 */
[----:B------:R-:W-:Y:S01]  /*11c0*/  @!P3 FMUL R13, R13, 16777216 ;  /* 0x4b8000000d0db820 */ /* 0x000fe20000400000 */
[----:B------:R-:W3:Y:S01]  /*11d0*/  MUFU.RCP R22, R22 ;  /* 0x0000001600167308 */ /* 0x000ee20000001000 */
[----:B------:R-:W-:Y:S01]  /*11e0*/  FSETP.NEU.AND P3, PT, R11, RZ, PT ;  /* 0x000000ff0b00720b */ /* 0x000fe20003f6d000 */
[----:B0-----:R-:W-:-:S04]  /*11f0*/  FADD R27, -R2, R27 ;  /* 0x0000001b021b7221 */ /* 0x001fc80000000100 */
[----:B------:R-:W-:Y:S01]  /*1200*/  FMUL R29, R27, R27 ;  /* 0x0000001b1b1d7220 */ /* 0x000fe20000400000 */
[----:B-1----:R-:W-:Y:S01]  /*1210*/  FADD R0, R11, R12 ;  /* 0x0000000c0b007221 */ /* 0x002fe20000000000 */
[----:B---3--:R-:W-:Y:S02]  /*1220*/  FMUL R13, R22, R13 ;  /* 0x0000000d160d7220 */ /* 0x008fe40000400000 */
[----:B------:R-:W-:Y:S01]  /*1230*/  FMUL R29, R10, R29 ;  /* 0x0000001d0a1d7220 */ /* 0x000fe20000400000 */
[----:B--2---:R-:W-:Y:S01]  /*1240*/  FADD R16, R17, R16 ;  /* 0x0000001011107221 */ /* 0x004fe20000000000 */
[C---:B------:R-:W-:Y:S01]  /*1250*/  FSETP.GEU.AND P4, PT, |R0|.reuse, 1.175494350822287508e-38, PT ;  /* 0x008000000000780b */ /* 0x040fe20003f8e200 */
[C---:B------:R-:W-:Y:S01]  /*1260*/  FSETP.GT.AND P2, PT, |R0|.reuse, 8.50705917302346158658e+37, PT ;  /* 0x7e8000000000780b */ /* 0x040fe20003f44200 */
[----:B------:R-:W-:Y:S01]  /*1270*/  FSEL R13, R13, RZ, P3 ;  /* 0x000000ff0d0d7208 */ /* 0x000fe20001800000 */
[----:B------:R-:W-:Y:S01]  /*1280*/  FMUL R17, R0, 0.25 ;  /* 0x3e80000000117820 */ /* 0x000fe20000400000 */
[----:B------:R-:W-:-:S03]  /*1290*/  LOP3.LUT P3, RZ, R30, 0x1f, RZ, 0xc0, !PT ;  /* 0x0000001f1eff7812 */ /* 0x000fc6000786c0ff */
[----:B------:R-:W-:Y:S01]  /*12a0*/  FFMA R16, R13, R29, R16 ;  /* 0x0000001d0d107223 */ /* 0x000fe20000000010 */
[----:B------:R-:W-:Y:S01]  /*12b0*/  FFMA R13, R27, R13, R2 ;  /* 0x0000000d1b0d7223 */ /* 0x000fe20000000002 */
[----:B------:R-:W-:-:S03]  /*12c0*/  FSEL R22, R17, R0, P2 ;  /* 0x0000000011167208 */ /* 0x000fc60001000000 */
[----:B------:R-:W0:Y:S02]  /*12d0*/  SHFL.BFLY PT, R17, R16, 0x1, 0x1f ;  /* 0x0c201f0010117f89 */ /* 0x000e2400000e0000 */
[----:B------:R-:W-:Y:S01]  /*12e0*/  @!P4 FMUL R22, R22, 16777216 ;  /* 0x4b8000001616c820 */ /* 0x000fe20000400000 */
[----:B------:R-:W-:Y:S01]  /*12f0*/  @P2 FMUL R12, R12, 0.25 ;  /* 0x3e8000000c0c2820 */ /* 0x000fe20000400000 */
[----:B------:R-:W1:Y:S01]  /*1300*/  SHFL.BFLY PT, R2, R13, 0x1, 0x1f ;  /* 0x0c201f000d027f89 */ /* 0x000e6200000e0000 */
[----:B------:R-:W-:Y:S01]  /*1310*/  FSETP.NEU.AND P2, PT, R0, RZ, PT ;  /* 0x000000ff0000720b */ /* 0x000fe20003f4d000 */
[----:B------:R-:W2:Y:S01]  /*1320*/  MUFU.RCP R27, R22 ;  /* 0x00000016001b7308 */ /* 0x000ea20000001000 */
[----:B------:R-:W-:Y:S01]  /*1330*/  @!P4 FMUL R12, R12, 16777216 ;  /* 0x4b8000000c0cc820 */ /* 0x000fe20000400000 */
[----:B------:R-:W-:-:S03]  /*1340*/  ISETP.GE.U32.AND P4, PT, R30, 0x10, PT ;  /* 0x000000101e00780c */ /* 0x000fc60003f86070 */
[----:B--2---:R-:W-:Y:S01]  /*1350*/  FMUL R27, R27, R12 ;  /* 0x0000000c1b1b7220 */ /* 0x004fe20000400000 */
[----:B0-----:R-:W-:Y:S01]  /*1360*/  FADD R12, R16, R17 ;  /* 0x00000011100c7221 */ /* 0x001fe20000000000 */
[----:B------:R-:W-:Y:S01]  /*1370*/  SHF.R.U32.HI R16, RZ, 0x3, R30 ;  /* 0x00000003ff107819 */ /* 0x000fe2000001161e */
[----:B-1----:R-:W-:Y:S02]  /*1380*/  FADD R10, -R13, R2 ;  /* 0x000000020d0a7221 */ /* 0x002fe40000000100 */
[----:B------:R-:W-:Y:S02]  /*1390*/  FSEL R27, R27, RZ, P2 ;  /* 0x000000ff1b1b7208 */ /* 0x000fe40001000000 */
[----:B------:R-:W-:-:S03]  /*13a0*/  FMUL R2, R10, R10 ;  /* 0x0000000a0a027220 */ /* 0x000fc60000400000 */
[----:B------:R-:W-:Y:S01]  /*13b0*/  FFMA R10, R10, R27, R13 ;  /* 0x0000001b0a0a7223 */ /* 0x000fe2000000000d */
[----:B------:R-:W-:Y:S01]  /*13c0*/  FMUL R11, R11, R2 ;  /* 0x000000020b0b7220 */ /* 0x000fe20000400000 */
[----:B------:R-:W-:Y:S02]  /*13d0*/  F2FP.BF16.F32.PACK_AB R2, R14, R15 ;  /* 0x0000000f0e02723e */ /* 0x000fe400000010ff */
[----:B------:R-:W-:Y:S01]  /*13e0*/  LOP3.LUT R15, R16, 0x3c, RZ, 0xc0, !PT ;  /* 0x0000003c100f7812 */ /* 0x000fe200078ec0ff */
[----:B------:R-:W-:Y:S02]  /*13f0*/  FFMA R12, R27, R11, R12 ;  /* 0x0000000b1b0c7223 */ /* 0x000fe4000000000c */
[----:B------:R0:W-:Y:S04]  /*1400*/  @P1 STG.E.64 desc[UR10][R4.64], R2 ;  /* 0x0000000204001986 */ /* 0x0001e8000c101b0a */
[----:B------:R0:W-:Y:S04]  /*1410*/  @!P3 STS [R15+UR6+0x80], R0 ;  /* 0x000080000f00b988 */ /* 0x0001e80008000806 */
[----:B------:R0:W-:Y:S04]  /*1420*/  @!P3 STS [R15+UR6], R10 ;  /* 0x0000000a0f00b988 */ /* 0x0001e80008000806 */
[----:B------:R0:W-:Y:S01]  /*1430*/  @!P3 STS [R15+UR6+0x40], R12 ;  /* 0x0000400c0f00b988 */ /* 0x0001e20008000806 */
[----:B------:R-:W-:Y:S06]  /*1440*/  BAR.SYNC.DEFER_BLOCKING 0x0 ;  /* 0x0000000000007b1d */ /* 0x000fec0000010000 */
[----:B------:R0:W1:Y:S01]  /*1450*/  @!P4 LDS R20, [R18+UR6+0x80] ;  /* 0x000080061214c984 */ /* 0x0000620008000800 */
[----:B------:R-:W-:Y:S05]  /*1460*/  @P4 BRA `(.L_x_1) ;  /* 0x0000000000084947 */ /* 0x000fea0003800000 */
[----:B0-----:R2:W3:Y:S04]  /*1470*/  LDS R10, [R18+UR6] ;  /* 0x00000006120a7984 */ /* 0x0014e80008000800 */
[----:B------:R2:W4:Y:S02]  /*1480*/  LDS R12, [R18+UR6+0x40] ;  /* 0x00004006120c7984 */ /* 0x0005240008000800 */
.L_x_1:
[----:B------:R-:W-:Y:S05]  /*1490*/  BSYNC.RECONVERGENT B0 ;  /* 0x0000000000007941 */ /* 0x000fea0003800200 */
.L_x_0:
[----:B-1----:R-:W1:Y:S01]  /*14a0*/  SHFL.BFLY PT, R11, R20, 0x8, 0x1f ;  /* 0x0d001f00140b7f89 */ /* 0x002e6200000e0000 */
[----:B------:R-:W-:Y:S03]  /*14b0*/  BSSY.RECONVERGENT B0, `(.L_x_2) ;  /* 0x000005a000007945 */ /* 0x000fe60003800200 */
[----:B0---4-:R-:W0:Y:S01]  /*14c0*/  SHFL.BFLY PT, R15, R12, 0x8, 0x1f ;  /* 0x0d001f000c0f7f89 */ /* 0x011e2200000e0000 */
[----:B-1----:R-:W-:-:S04]  /*14d0*/  FADD R0, R20, R11 ;  /* 0x0000000b14007221 */ /* 0x002fc80000000000 */
[C---:B------:R-:W-:Y:S01]  /*14e0*/  FMUL R13, R0.reuse, 0.25 ;  /* 0x3e800000000d7820 */ /* 0x040fe20000400000 */
[C---:B------:R-:W-:Y:S01]  /*14f0*/  FSETP.GEU.AND P3, PT, |R0|.reuse, 1.175494350822287508e-38, PT ;  /* 0x008000000000780b */ /* 0x040fe20003f6e200 */
[----:B------:R-:W-:Y:S01]  /*1500*/  FSETP.GT.AND P2, PT, |R0|, 8.50705917302346158658e+37, PT ;  /* 0x7e8000000000780b */ /* 0x000fe20003f44200 */
[----:B------:R-:W1:Y:S01]  /*1510*/  SHFL.BFLY PT, R3, R0, 0x4, 0x1f ;  /* 0x0c801f0000037f89 */ /* 0x000e6200000e0000 */
[----:B0-----:R-:W-:-:S03]  /*1520*/  FADD R15, R12, R15 ;  /* 0x0000000f0c0f7221 */ /* 0x001fc60000000000 */
[----:B------:R-:W-:Y:S02]  /*1530*/  FSEL R14, R13, R0, P2 ;  /* 0x000000000d0e7208 */ /* 0x000fe40001000000 */
[----:B---3--:R-:W0:Y:S05]  /*1540*/  SHFL.BFLY PT, R13, R10, 0x8, 0x1f ;  /* 0x0d001f000a0d7f89 */ /* 0x008e2a00000e0000 */
[----:B------:R-:W-:Y:S01]  /*1550*/  @!P3 FMUL R14, R14, 16777216 ;  /* 0x4b8000000e0eb820 */ /* 0x000fe20000400000 */
[----:B------:R-:W-:-:S04]  /*1560*/  @P2 FMUL R11, R11, 0.25 ;  /* 0x3e8000000b0b2820 */ /* 0x000fc80000400000 */
[----:B------:R-:W-:Y:S01]  /*1570*/  @!P3 FMUL R11, R11, 16777216 ;  /* 0x4b8000000b0bb820 */ /* 0x000fe20000400000 */
[----:B------:R-:W3:Y:S01]  /*1580*/  MUFU.RCP R14, R14 ;  /* 0x0000000e000e7308 */ /* 0x000ee20000001000 */
[C---:B------:R-:W-:Y:S01]  /*1590*/  FSETP.NEU.AND P3, PT, R0.reuse, RZ, PT ;  /* 0x000000ff0000720b */ /* 0x040fe20003f6d000 */
[----:B-1----:R-:W-:-:S04]  /*15a0*/  FADD R2, R0, R3 ;  /* 0x0000000300027221 */ /* 0x002fc80000000000 */
[C---:B------:R-:W-:Y:S01]  /*15b0*/  FMUL R17, R2.reuse, 0.25 ;  /* 0x3e80000002117820 */ /* 0x040fe20000400000 */
[C---:B------:R-:W-:Y:S01]  /*15c0*/  FSETP.GEU.AND P4, PT, |R2|.reuse, 1.175494350822287508e-38, PT ;  /* 0x008000000200780b */ /* 0x040fe20003f8e200 */
[----:B------:R-:W-:Y:S01]  /*15d0*/  FSETP.GT.AND P2, PT, |R2|, 8.50705917302346158658e+37, PT ;  /* 0x7e8000000200780b */ /* 0x000fe20003f44200 */
[----:B0-----:R-:W-:Y:S01]  /*15e0*/  FADD R13, -R10, R13 ;  /* 0x0000000d0a0d7221 */ /* 0x001fe20000000100 */
[----:B---3--:R-:W-:-:S03]  /*15f0*/  FMUL R16, R14, R11 ;  /* 0x0000000b0e107220 */ /* 0x008fc60000400000 */
[----:B------:R-:W-:Y:S01]  /*1600*/  FSEL R22, R17, R2, P2 ;  /* 0x0000000211167208 */ /* 0x000fe20001000000 */
[----:B------:R-:W0:Y:S01]  /*1610*/  SHFL.BFLY PT, R11, R2, 0x2, 0x1f ;  /* 0x0c401f00020b7f89 */ /* 0x000e2200000e0000 */
[----:B------:R-:W-:Y:S01]  /*1620*/  FSEL R16, R16, RZ, P3 ;  /* 0x000000ff10107208 */ /* 0x000fe20001800000 */
[----:B------:R-:W-:-:S04]  /*1630*/  FSETP.NEU.AND P3, PT, R2, RZ, PT ;  /* 0x000000ff0200720b */ /* 0x000fc80003f6d000 */
[----:B------:R-:W-:Y:S01]  /*1640*/  @!P4 FMUL R22, R22, 16777216 ;  /* 0x4b8000001616c820 */ /* 0x000fe20000400000 */
[----:B------:R-:W-:Y:S01]  /*1650*/  @P2 FMUL R3, R3, 0.25 ;  /* 0x3e80000003032820 */ /* 0x000fe20000400000 */
[C---:B------:R-:W-:Y:S01]  /*1660*/  FFMA R14, R13.reuse, R16, R10 ;  /* 0x000000100d0e7223 */ /* 0x040fe2000000000a */
[----:B------:R-:W-:Y:S02]  /*1670*/  FMUL R13, R13, R13 ;  /* 0x0000000d0d0d7220 */ /* 0x000fe40000400000 */
[----:B------:R-:W-:Y:S01]  /*1680*/  @!P4 FMUL R3, R3, 16777216 ;  /* 0x4b8000000303c820 */ /* 0x000fe20000400000 */
[----:B------:R-:W1:Y:S01]  /*1690*/  MUFU.RCP R22, R22 ;  /* 0x0000001600167308 */ /* 0x000e620000001000 */
[----:B------:R-:W-:Y:S01]  /*16a0*/  FMUL R13, R20, R13 ;  /* 0x0000000d140d7220 */ /* 0x000fe20000400000 */
[----:B------:R-:W3:Y:S03]  /*16b0*/  SHFL.BFLY PT, R17, R14, 0x4, 0x1f ;  /* 0x0c801f000e117f89 */ /* 0x000ee600000e0000 */
[----:B------:R-:W-:-:S05]  /*16c0*/  FFMA R13, R16, R13, R15 ;  /* 0x0000000d100d7223 */ /* 0x000fca000000000f */
[----:B------:R-:W4:Y:S01]  /*16d0*/  SHFL.BFLY PT, R12, R13, 0x4, 0x1f ;  /* 0x0c801f000d0c7f89 */ /* 0x000f2200000e0000 */
[----:B0-----:R-:W-:-:S04]  /*16e0*/  FADD R10, R2, R11 ;  /* 0x0000000b020a7221 */ /* 0x001fc80000000000 */
[C---:B------:R-:W-:Y:S01]  /*16f0*/  FMUL R25, R10.reuse, 0.25 ;  /* 0x3e8000000a197820 */ /* 0x040fe20000400000 */
[----:B------:R-:W-:Y:S01]  /*1700*/  FSETP.GEU.AND P4, PT, |R10|, 1.175494350822287508e-38, PT ;  /* 0x008000000a00780b */ /* 0x000fe20003f8e200 */
[----:B-1----:R-:W-:Y:S01]  /*1710*/  FMUL R3, R22, R3 ;  /* 0x0000000316037220 */ /* 0x002fe20000400000 */
[----:B------:R-:W-:-:S04]  /*1720*/  FSETP.GT.AND P2, PT, |R10|, 8.50705917302346158658e+37, PT ;  /* 0x7e8000000a00780b */ /* 0x000fc80003f44200 */
[----:B------:R-:W-:Y:S01]  /*1730*/  FSEL R15, R3, RZ, P3 ;  /* 0x000000ff030f7208 */ /* 0x000fe20001800000 */
[----:B------:R-:W-:Y:S01]  /*1740*/  FSEL R25, R25, R10, P2 ;  /* 0x0000000a19197208 */ /* 0x000fe20001000000 */
[----:B------:R-:W0:Y:S01]  /*1750*/  SHFL.BFLY PT, R3, R10, 0x1, 0x1f ;  /* 0x0c201f000a037f89 */ /* 0x000e2200000e0000 */
[----:B---3--:R-:W-:Y:S01]  /*1760*/  FADD R17, -R14, R17 ;  /* 0x000000110e117221 */ /* 0x008fe20000000100 */
[----:B------:R-:W-:-:S03]  /*1770*/  FSETP.NEU.AND P3, PT, R10, RZ, PT ;  /* 0x000000ff0a00720b */ /* 0x000fc60003f6d000 */
[C---:B------:R-:W-:Y:S01]  /*1780*/  FFMA R14, R17.reuse, R15, R14 ;  /* 0x0000000f110e7223 */ /* 0x040fe2000000000e */
[----:B------:R-:W-:Y:S01]  /*1790*/  FMUL R17, R17, R17 ;  /* 0x0000001111117220 */ /* 0x000fe20000400000 */
[----:B------:R-:W-:Y:S01]  /*17a0*/  @!P4 FMUL R25, R25, 16777216 ;  /* 0x4b8000001919c820 */ /* 0x000fe20000400000 */
[----:B------:R-:W-:Y:S01]  /*17b0*/  @P2 FMUL R11, R11, 0.25 ;  /* 0x3e8000000b0b2820 */ /* 0x000fe20000400000 */
[----:B----4-:R-:W-:Y:S01]  /*17c0*/  FADD R12, R13, R12 ;  /* 0x0000000c0d0c7221 */ /* 0x010fe20000000000 */
[----:B------:R-:W-:Y:S01]  /*17d0*/  FMUL R17, R0, R17 ;  /* 0x0000001100117220 */ /* 0x000fe20000400000 */
[----:B------:R-:W1:Y:S01]  /*17e0*/  SHFL.BFLY PT, R13, R14, 0x2, 0x1f ;  /* 0x0c401f000e0d7f89 */ /* 0x000e6200000e0000 */
[----:B------:R-:W3:Y:S01]  /*17f0*/  MUFU.RCP R0, R25 ;  /* 0x0000001900007308 */ /* 0x000ee20000001000 */
[----:B------:R-:W-:Y:S01]  /*1800*/  @!P4 FMUL R11, R11, 16777216 ;  /* 0x4b8000000b0bc820 */ /* 0x000fe20000400000 */
[----:B------:R-:W-:-:S05]  /*1810*/  FFMA R12, R15, R17, R12 ;  /* 0x000000110f0c7223 */ /* 0x000fca000000000c */
[----:B------:R-:W4:Y:S01]  /*1820*/  SHFL.BFLY PT, R17, R12, 0x2, 0x1f ;  /* 0x0c401f000c117f89 */ /* 0x000f2200000e0000 */
[----:B0-----:R-:W-:-:S04]  /*1830*/  FADD R15, R10, R3 ;  /* 0x000000030a0f7221 */ /* 0x001fc80000000000 */
[C---:B------:R-:W-:Y:S01]  /*1840*/  FMUL R16, R15.reuse, 0.25 ;  /* 0x3e8000000f107820 */ /* 0x040fe20000400000 */
[C---:B------:R-:W-:Y:S01]  /*1850*/  FSETP.GEU.AND P4, PT, |R15|.reuse, 1.175494350822287508e-38, PT ;  /* 0x008000000f00780b */ /* 0x040fe20003f8e200 */
[----:B---3--:R-:W-:Y:S01]  /*1860*/  FMUL R0, R0, R11 ;  /* 0x0000000b00007220 */ /* 0x008fe20000400000 */
[----:B------:R-:W-:-:S04]  /*1870*/  FSETP.GT.AND P2, PT, |R15|, 8.50705917302346158658e+37, PT ;  /* 0x7e8000000f00780b */ /* 0x000fc80003f44200 */
[----:B------:R-:W-:Y:S01]  /*1880*/  FSEL R11, R0, RZ, P3 ;  /* 0x000000ff000b7208 */ /* 0x000fe20001800000 */
[----:B-1----:R-:W-:Y:S01]  /*1890*/  FADD R13, -R14, R13 ;  /* 0x0000000d0e0d7221 */ /* 0x002fe20000000100 */
[----:B------:R-:W-:-:S03]  /*18a0*/  ISETP.NE.AND P3, PT, R30, RZ, PT ;  /* 0x000000ff1e00720c */ /* 0x000fc60003f65270 */
[C---:B------:R-:W-:Y:S01]  /*18b0*/  FMUL R25, R13.reuse, R13 ;  /* 0x0000000d0d197220 */ /* 0x040fe20000400000 */
[----:B------:R-:W-:Y:S01]  /*18c0*/  FFMA R0, R13, R11, R14 ;  /* 0x0000000b0d007223 */ /* 0x000fe2000000000e */
[----:B------:R-:W-:Y:S01]  /*18d0*/  FSEL R14, R16, R15, P2 ;  /* 0x0000000f100e7208 */ /* 0x000fe20001000000 */
[----:B----4-:R-:W-:Y:S01]  /*18e0*/  FADD R12, R12, R17 ;  /* 0x000000110c0c7221 */ /* 0x010fe20000000000 */
[----:B------:R-:W-:Y:S01]  /*18f0*/  FMUL R25, R2, R25 ;  /* 0x0000001902197220 */ /* 0x000fe20000400000 */
[----:B------:R-:W0:Y:S01]  /*1900*/  LDC.64 R16, c[0x0][0x390] ;  /* 0x0000e400ff107b82 */ /* 0x000e220000000a00 */
[----:B------:R-:W1:Y:S01]  /*1910*/  SHFL.BFLY PT, R27, R0, 0x1, 0x1f ;  /* 0x0c201f00001b7f89 */ /* 0x000e6200000e0000 */
[----:B------:R-:W-:Y:S01]  /*1920*/  @!P4 FMUL R14, R14, 16777216 ;  /* 0x4b8000000e0ec820 */ /* 0x000fe20000400000 */
[----:B------:R-:W-:Y:S01]  /*1930*/  FFMA R25, R11, R25, R12 ;  /* 0x000000190b197223 */ /* 0x000fe2000000000c */
[----:B------:R-:W-:Y:S01]  /*1940*/  @P2 FMUL R3, R3, 0.25 ;  /* 0x3e80000003032820 */ /* 0x000fe20000400000 */
[----:B------:R-:W-:-:S03]  /*1950*/  FSETP.NEU.AND P2, PT, R15, RZ, PT ;  /* 0x000000ff0f00720b */ /* 0x000fc60003f4d000 */
[----:B------:R-:W3:Y:S01]  /*1960*/  MUFU.RCP R14, R14 ;  /* 0x0000000e000e7308 */ /* 0x000ee20000001000 */
[----:B------:R-:W4:Y:S01]  /*1970*/  SHFL.BFLY PT, R2, R25, 0x1, 0x1f ;  /* 0x0c201f0019027f89 */ /* 0x000f2200000e0000 */
[----:B------:R-:W2:Y:S01]  /*1980*/  LDC.64 R12, c[0x0][0x398] ;  /* 0x0000e600ff0c7b82 */ /* 0x000ea20000000a00 */
[----:B------:R-:W-:Y:S01]  /*1990*/  @!P4 FMUL R3, R3, 16777216 ;  /* 0x4b8000000303c820 */ /* 0x000fe20000400000 */
[----:B-1----:R-:W-:-:S03]  /*19a0*/  FADD R27, -R0, R27 ;  /* 0x0000001b001b7221 */ /* 0x002fc60000000100 */
[----:B---3--:R-:W-:Y:S01]  /*19b0*/  FMUL R3, R14, R3 ;  /* 0x000000030e037220 */ /* 0x008fe20000400000 */
[----:B------:R-:W-:-:S04]  /*19c0*/  FMUL R11, R27, R27 ;  /* 0x0000001b1b0b7220 */ /* 0x000fc80000400000 */
[----:B------:R-:W-:Y:S01]  /*19d0*/  FSEL R3, R3, RZ, P2 ;  /* 0x000000ff03037208 */ /* 0x000fe20001000000 */
[----:B----4-:R-:W-:Y:S01]  /*19e0*/  FADD R2, R25, R2 ;  /* 0x0000000219027221 */ /* 0x010fe20000000000 */
[----:B------:R-:W-:-:S03]  /*19f0*/  FMUL R11, R10, R11 ;  /* 0x0000000b0a0b7220 */ /* 0x000fc60000400000 */
[----:B------:R-:W-:Y:S01]  /*1a00*/  FFMA R27, R27, R3, R0 ;  /* 0x000000031b1b7223 */ /* 0x000fe20000000000 */
[----:B------:R-:W-:Y:S01]  /*1a10*/  FFMA R11, R3, R11, R2 ;  /* 0x0000000b030b7223 */ /* 0x000fe20000000002 */
[----:B------:R-:W-:Y:S06]  /*1a20*/  @P3 BRA `(.L_x_3) ;  /* 0x0000000000083947 */ /* 0x000fec0003800000 */
[----:B------:R1:W-:Y:S04]  /*1a30*/  STS [R18+UR6], R27 ;  /* 0x0000001b12007988 */ /* 0x0003e80008000806 */
[----:B------:R1:W-:Y:S02]  /*1a40*/  STS [R18+UR6+0x40], R11 ;  /* 0x0000400b12007988 */ /* 0x0003e40008000806 */
.L_x_3:
[----:B------:R-:W-:Y:S05]  /*1a50*/  BSYNC.RECONVERGENT B0 ;  /* 0x0000000000007941 */ /* 0x000fea0003800200 */
.L_x_2:
[----:B------:R-:W-:Y:S01]  /*1a60*/  @!P3 STS [R18+UR6+0x80], R15 ;  /* 0x0000800f1200b988 */ /* 0x000fe20008000806 */
[----:B------:R-:W-:Y:S01]  /*1a70*/  UMOV UR4, 0xf0 ;  /* 0x000000f000047882 */ /* 0x000fe20000000000 */
[----:B------:R-:W-:Y:S01]  /*1a80*/  CS2R R24, SRZ ;  /* 0x0000000000187805 */ /* 0x000fe2000001ff00 */
[----:B------:R-:W-:Y:S01]  /*1a90*/  USHF.R.U32 UR12, UR4, 0x4, URZ ;  /* 0x00000004040c7899 */ /* 0x000fe200080016ff */
[----:B------:R-:W-:-:S03]  /*1aa0*/  UMOV UR13, 0x120 ;  /* 0x00000120000d7882 */ /* 0x000fc60000000000 */
[----:B------:R-:W-:-:S04]  /*1ab0*/  ULOP3.LUT UR13, UR13, 0xf, UR12, 0xf8, !UPT ;  /* 0x0000000f0d0d7892 */ /* 0x000fc8000f8ef80c */
[----:B------:R-:W-:Y:S01]  /*1ac0*/  USHF.L.U32 UR13, UR13, 0x14, URZ ;  /* 0x000000140d0d7899 */ /* 0x000fe200080006ff */
[----:B------:R-:W-:Y:S01]  /*1ad0*/  UMOV UR12, URZ ;  /* 0x000000ff000c7c82 */ /* 0x000fe20008000000 */
[----:B------:R-:W-:Y:S01]  /*1ae0*/  BAR.SYNC.DEFER_BLOCKING 0x0 ;  /* 0x0000000000007b1d */ /* 0x000fe20000010000 */
[----:B------:R-:W-:-:S05]  /*1af0*/  USHF.R.U32 UR8, UR4, 0x4, URZ ;  /* 0x0000000404087899 */ /* 0x000fca00080016ff */
[----:B------:R-:W-:Y:S02]  /*1b00*/  UMOV UR9, 0x140 ;  /* 0x0000014000097882 */ /* 0x000fe40000000000 */
[----:B------:R-:W-:-:S04]  /*1b10*/  ULOP3.LUT UR9, UR9, 0xf, UR8, 0xf8, !UPT ;  /* 0x0000000f09097892 */ /* 0x000fc8000f8ef808 */
[----:B------:R-:W-:Y:S01]  /*1b20*/  USHF.L.U32 UR9, UR9, 0x14, URZ ;  /* 0x0000001409097899 */ /* 0x000fe200080006ff */
[----:B------:R-:W-:Y:S01]  /*1b30*/  UMOV UR8, URZ ;  /* 0x000000ff00087c82 */ /* 0x000fe20008000000 */
[----:B-1----:R-:W-:-:S04]  /*1b40*/  IMAD.WIDE R26, R21, 0x2, R8 ;  /* 0x00000002151a7825 */ /* 0x002fc800078e0208 */
[----:B--2---:R-:W-:-:S04]  /*1b50*/  IMAD.WIDE.U32 R10, R19, 0x2, R12 ;  /* 0x00000002130a7825 */ /* 0x004fc800078e000c */
[----:B0-----:R-:W-:Y:S01]  /*1b60*/  IMAD.WIDE.U32 R2, R19, 0x2, R16 ;  /* 0x0000000213027825 */ /* 0x001fe200078e0010 */
[----:B------:R-:W2:Y:S04]  /*1b70*/  @!P0 LDG.E.EF.64 R24, desc[UR12][R26.64] ;  /* 0x0000000c1a188981 */ /* 0x000ea8000c0e1b00 */
[----:B------:R-:W3:Y:S04]  /*1b80*/  LDG.E.EL.64 R12, desc[UR8][R10.64] ;  /* 0x000000080a0c7981 */ /* 0x000ee8000c2e1b00 */
[----:B------:R-:W4:Y:S04]  /*1b90*/  LDG.E.EL.64 R16, desc[UR8][R2.64] ;  /* 0x0000000802107981 */ /* 0x000f28000c2e1b00 */
[----:B------:R-:W0:Y:S04]  /*1ba0*/  LDS R14, [UR6+0x40] ;  /* 0x00004006ff0e7984 */ /* 0x000e280008000800 */
[----:B------:R-:W1:Y:S01]  /*1bb0*/  LDS R0, [UR6] ;  /* 0x00000006ff007984 */ /* 0x000e620008000800 */
[----:B------:R-:W-:-:S05]  /*1bc0*/  HFMA2 R19, -RZ, RZ, 0.662109375, -19.203125 ;  /* 0x394ccccdff137431 */ /* 0x000fca00000001ff */
[----:B0-----:R-:W-:-:S06]  /*1bd0*/  FFMA R14, R14, R19, 9.9999999747524270788e-07 ;  /* 0x358637bd0e0e7423 */ /* 0x001fcc0000000013 */
[----:B------:R-:W0:Y:S01]  /*1be0*/  MUFU.RSQ R14, R14 ;  /* 0x0000000e000e7308 */ /* 0x000e220000001400 */
[----:B------:R-:W-:Y:S01]  /*1bf0*/  USHF.R.U32 UR8, UR4, 0x4, URZ ;  /* 0x0000000404087899 */ /* 0x000fe200080016ff */
[----:B------:R-:W-:-:S03]  /*1c00*/  UMOV UR9, 0x140 ;  /* 0x0000014000097882 */ /* 0x000fc60000000000 */
[----:B------:R-:W-:-:S04]  /*1c10*/  ULOP3.LUT UR9, UR9, 0xf, UR8, 0xf8, !UPT ;  /* 0x0000000f09097892 */ /* 0x000fc8000f8ef808 */
[----:B------:R-:W-:Y:S01]  /*1c20*/  USHF.L.U32 UR9, UR9, 0x14, URZ ;  /* 0x0000001409097899 */ /* 0x000fe200080006ff */
[----:B------:R-:W-:Y:S01]  /*1c30*/  UMOV UR8, URZ ;  /* 0x000000ff00087c82 */ /* 0x000fe20008000000 */
[C---:B--2---:R-:W-:Y:S02]  /*1c40*/  PRMT R19, R24.reuse, 0x7632, R19 ;  /* 0x0000763218137816 */ /* 0x044fe40000000013 */
[----:B------:R-:W-:Y:S02]  /*1c50*/  SHF.L.U32 R29, R24, 0x10, RZ ;  /* 0x00000010181d7819 */ /* 0x000fe400000006ff */
[C---:B---3--:R-:W-:Y:S02]  /*1c60*/  PRMT R22, R12.reuse, 0x7632, R22 ;  /* 0x000076320c167816 */ /* 0x048fe40000000016 */
[----:B------:R-:W-:Y:S02]  /*1c70*/  SHF.L.U32 R15, R12, 0x10, RZ ;  /* 0x000000100c0f7819 */ /* 0x000fe400000006ff */
[----:B------:R-:W-:-:S02]  /*1c80*/  PRMT R28, R13, 0x7632, R28 ;  /* 0x000076320d1c7816 */ /* 0x000fc4000000001c */
[----:B------:R-:W-:Y:S02]  /*1c90*/  SHF.L.U32 R18, R13, 0x10, RZ ;  /* 0x000000100d127819 */ /* 0x000fe400000006ff */
[C---:B------:R-:W-:Y:S01]  /*1ca0*/  PRMT R24, R25.reuse, 0x7632, R24 ;  /* 0x0000763219187816 */ /* 0x040fe20000000018 */
[----:B------:R-:W2:Y:S01]  /*1cb0*/  LDC.64 R12, c[0x0][0x3a0] ;  /* 0x0000e800ff0c7b82 */ /* 0x000ea20000000a00 */
[----:B------:R-:W-:Y:S02]  /*1cc0*/  SHF.L.U32 R27, R25, 0x10, RZ ;  /* 0x00000010191b7819 */ /* 0x000fe400000006ff */
[----:B------:R-:W-:Y:S01]  /*1cd0*/  SHF.L.U32 R25, R19, 0x10, RZ ;  /* 0x0000001013197819 */ /* 0x000fe200000006ff */
[----:B-1----:R-:W-:Y:S01]  /*1ce0*/  FADD R29, -R0, R29 ;  /* 0x0000001d001d7221 */ /* 0x002fe20000000100 */
[----:B----4-:R-:W-:Y:S02]  /*1cf0*/  PRMT R20, R16, 0x7632, R20 ;  /* 0x0000763210147816 */ /* 0x010fe40000000014 */
[----:B------:R-:W-:Y:S01]  /*1d00*/  SHF.L.U32 R31, R24, 0x10, RZ ;  /* 0x00000010181f7819 */ /* 0x000fe200000006ff */
[C---:B------:R-:W-:Y:S01]  /*1d10*/  FADD R25, -R0.reuse, R25 ;  /* 0x0000001900197221 */ /* 0x040fe20000000100 */
[----:B------:R-:W-:Y:S01]  /*1d20*/  FADD R33, -R0, R27 ;  /* 0x0000001b00217221 */ /* 0x000fe20000000100 */
[----:B------:R-:W-:Y:S01]  /*1d30*/  SHF.L.U32 R16, R16, 0x10, RZ ;  /* 0x0000001010107819 */ /* 0x000fe200000006ff */
[----:B0-----:R-:W-:Y:S01]  /*1d40*/  FMUL R29, R14, R29 ;  /* 0x0000001d0e1d7220 */ /* 0x001fe20000400000 */
[C---:B------:R-:W-:Y:S01]  /*1d50*/  PRMT R26, R17.reuse, 0x7632, R26 ;  /* 0x00007632111a7816 */ /* 0x040fe2000000001a */
[----:B------:R-:W-:Y:S01]  /*1d60*/  FADD R31, -R0, R31 ;  /* 0x0000001f001f7221 */ /* 0x000fe20000000100 */
[----:B------:R-:W-:Y:S01]  /*1d70*/  SHF.L.U32 R20, R20, 0x10, RZ ;  /* 0x0000001014147819 */ /* 0x000fe200000006ff */
[----:B------:R-:W-:Y:S01]  /*1d80*/  FMUL R25, R14, R25 ;  /* 0x000000190e197220 */ /* 0x000fe20000400000 */
[----:B------:R-:W-:Y:S01]  /*1d90*/  SHF.L.U32 R27, R22, 0x10, RZ ;  /* 0x00000010161b7819 */ /* 0x000fe200000006ff */
[C---:B------:R-:W-:Y:S01]  /*1da0*/  FMUL R33, R14.reuse, R33 ;  /* 0x000000210e217220 */ /* 0x040fe20000400000 */
[----:B------:R-:W-:Y:S01]  /*1db0*/  SHF.L.U32 R17, R17, 0x10, RZ ;  /* 0x0000001011117819 */ /* 0x000fe200000006ff */
[----:B------:R-:W-:Y:S01]  /*1dc0*/  FMUL R31, R14, R31 ;  /* 0x0000001f0e1f7220 */ /* 0x000fe20000400000 */
[----:B------:R-:W-:Y:S01]  /*1dd0*/  SHF.L.U32 R19, R26, 0x10, RZ ;  /* 0x000000101a137819 */ /* 0x000fe200000006ff */
[----:B------:R-:W-:Y:S01]  /*1de0*/  FFMA R15, R16, R29, R15 ;  /* 0x0000001d100f7223 */ /* 0x000fe2000000000f */
[----:B------:R-:W-:Y:S01]  /*1df0*/  SHF.L.U32 R28, R28, 0x10, RZ ;  /* 0x000000101c1c7819 */ /* 0x000fe200000006ff */
[----:B------:R-:W-:Y:S01]  /*1e00*/  FFMA R20, R20, R25, R27 ;  /* 0x0000001914147223 */ /* 0x000fe2000000001b */
[----:B------:R-:W-:-:S03]  /*1e10*/  FFMA R17, R17, R33, R18 ;  /* 0x0000002111117223 */ /* 0x000fc60000000012 */
[----:B------:R-:W-:Y:S01]  /*1e20*/  FFMA R28, R19, R31, R28 ;  /* 0x0000001f131c7223 */ /* 0x000fe2000000001c */
[----:B------:R-:W-:Y:S02]  /*1e30*/  F2FP.BF16.F32.PACK_AB R30, R20, R15 ;  /* 0x0000000f141e723e */ /* 0x000fe400000010ff */
[C---:B------:R-:W-:Y:S01]  /*1e40*/  IADD3 R15, PT, PT, R21.reuse, 0x800, RZ ;  /* 0x00000800150f7810 */ /* 0x040fe20007ffe0ff */
[----:B--2---:R-:W-:Y:S01]  /*1e50*/  IMAD.WIDE R20, R21, 0x2, R12 ;  /* 0x0000000215147825 */ /* 0x004fe200078e020c */
[----:B------:R-:W-:Y:S01]  /*1e60*/  F2FP.BF16.F32.PACK_AB R31, R28, R17 ;  /* 0x000000111c1f723e */ /* 0x000fe200000010ff */
[----:B------:R-:W-:Y:S02]  /*1e70*/  CS2R R16, SRZ ;  /* 0x0000000000107805 */ /* 0x000fe4000001ff00 */
[----:B------:R-:W-:Y:S02]  /*1e80*/  IMAD.WIDE R24, R15, 0x2, R8 ;  /* 0x000000020f187825 */ /* 0x000fe400078e0208 */
[----:B------:R0:W-:Y:S04]  /*1e90*/  @!P0 STG.E.64 desc[UR10][R20.64], R30 ;  /* 0x0000001e14008986 */ /* 0x0001e8000c101b0a */
[----:B------:R-:W2:Y:S04]  /*1ea0*/  @!P0 LDG.E.EF.64 R16, desc[UR12][R24.64] ;  /* 0x0000000c18108981 */ /* 0x000ea8000c0e1b00 */
[----:B------:R-:W0:Y:S04]  /*1eb0*/  LDG.E.EL.64 R8, desc[UR8][R10.64+0x1000] ;  /* 0x001000080a087981 */ /* 0x000e28000c2e1b00 */
[----:B------:R-:W3:Y:S01]  /*1ec0*/  LDG.E.EL.64 R18, desc[UR8][R2.64+0x1000] ;  /* 0x0010000802127981 */ /* 0x000ee2000c2e1b00 */
[----:B------:R-:W-:Y:S01]  /*1ed0*/  USHF.R.U32 UR8, UR4, 0x4, URZ ;  /* 0x0000000404087899 */ /* 0x000fe200080016ff */
[----:B------:R-:W-:-:S03]  /*1ee0*/  UMOV UR9, 0x120 ;  /* 0x0000012000097882 */ /* 0x000fc60000000000 */
[----:B------:R-:W-:-:S04]  /*1ef0*/  ULOP3.LUT UR9, UR9, 0xf, UR8, 0xf8, !UPT ;  /* 0x0000000f09097892 */ /* 0x000fc8000f8ef808 */
[----:B------:R-:W-:Y:S01]  /*1f00*/  USHF.L.U32 UR9, UR9, 0x14, URZ ;  /* 0x0000001409097899 */ /* 0x000fe200080006ff */
[----:B------:R-:W-:Y:S01]  /*1f10*/  UMOV UR8, URZ ;  /* 0x000000ff00087c82 */ /* 0x000fe20008000000 */
[----:B------:R-:W-:Y:S02]  /*1f20*/  ISETP.GE.U64.AND P2, PT, R6, 0x1400, PT ;  /* 0x000014000600780c */ /* 0x000fe40003f56070 */
[----:B------:R-:W-:Y:S01]  /*1f30*/  USHF.R.U32 UR4, UR4, 0x4, URZ ;  /* 0x0000000404047899 */ /* 0x000fe200080016ff */
[----:B------:R-:W-:-:S03]  /*1f40*/  UMOV UR5, 0x140 ;  /* 0x0000014000057882 */ /* 0x000fc60000000000 */
[----:B------:R-:W-:-:S04]  /*1f50*/  ULOP3.LUT UR5, UR5, 0xf, UR4, 0xf8, !UPT ;  /* 0x0000000f05057892 */ /* 0x000fc8000f8ef804 */
[----:B------:R-:W-:Y:S01]  /*1f60*/  USHF.L.U32 UR5, UR5, 0x14, URZ ;  /* 0x0000001405057899 */ /* 0x000fe200080006ff */
[----:B------:R-:W-:Y:S01]  /*1f70*/  UMOV UR4, URZ ;  /* 0x000000ff00047c82 */ /* 0x000fe20008000000 */
[----:B------:R-:W-:Y:S01]  /*1f80*/  CS2R R6, SRZ ;  /* 0x0000000000067805 */ /* 0x000fe2000001ff00 */
[----:B--2---:R-:W-:Y:S02]  /*1f90*/  PRMT R22, R16, 0x7632, R22 ;  /* 0x0000763210167816 */ /* 0x004fe40000000016 */
[C---:B------:R-:W-:Y:S02]  /*1fa0*/  PRMT R26, R17.reuse, 0x7632, R26 ;  /* 0x00007632111a7816 */ /* 0x040fe4000000001a */
[----:B------:R-:W-:Y:S02]  /*1fb0*/  SHF.L.U32 R29, R17, 0x10, RZ ;  /* 0x00000010111d7819 */ /* 0x000fe400000006ff */
[C---:B0-----:R-:W-:Y:S02]  /*1fc0*/  PRMT R20, R8.reuse, 0x7632, R20 ;  /* 0x0000763208147816 */ /* 0x041fe40000000014 */
[----:B------:R-:W-:-:S02]  /*1fd0*/  SHF.L.U32 R17, R8, 0x10, RZ ;  /* 0x0000001008117819 */ /* 0x000fc400000006ff */
[C---:B------:R-:W-:Y:S02]  /*1fe0*/  PRMT R24, R9.reuse, 0x7632, R24 ;  /* 0x0000763209187816 */ /* 0x040fe40000000018 */
[----:B------:R-:W-:Y:S02]  /*1ff0*/  SHF.L.U32 R8, R9, 0x10, RZ ;  /* 0x0000001009087819 */ /* 0x000fe400000006ff */
[----:B------:R-:W-:Y:S02]  /*2000*/  SHF.L.U32 R27, R16, 0x10, RZ ;  /* 0x00000010101b7819 */ /* 0x000fe400000006ff */
[----:B------:R-:W-:Y:S02]  /*2010*/  SHF.L.U32 R9, R22, 0x10, RZ ;  /* 0x0000001016097819 */ /* 0x000fe400000006ff */
[----:B------:R-:W-:Y:S01]  /*2020*/  SHF.L.U32 R25, R26, 0x10, RZ ;  /* 0x000000101a197819 */ /* 0x000fe200000006ff */
[----:B------:R-:W-:Y:S01]  /*2030*/  FADD R27, -R0, R27 ;  /* 0x0000001b001b7221 */ /* 0x000fe20000000100 */
[----:B---3--:R-:W-:Y:S01]  /*2040*/  PRMT R16, R18, 0x7632, R16 ;  /* 0x0000763212107816 */ /* 0x008fe20000000010 */
[C---:B------:R-:W-:Y:S01]  /*2050*/  FADD R9, -R0.reuse, R9 ;  /* 0x0000000900097221 */ /* 0x040fe20000000100 */
[C---:B------:R-:W-:Y:S01]  /*2060*/  PRMT R28, R19.reuse, 0x7632, R28 ;  /* 0x00007632131c7816 */ /* 0x040fe2000000001c */
[C---:B------:R-:W-:Y:S01]  /*2070*/  FADD R31, -R0.reuse, R29 ;  /* 0x0000001d001f7221 */ /* 0x040fe20000000100 */
[----:B------:R-:W-:Y:S01]  /*2080*/  FADD R25, -R0, R25 ;  /* 0x0000001900197221 */ /* 0x000fe20000000100 */
[----:B------:R-:W-:Y:S01]  /*2090*/  SHF.L.U32 R18, R18, 0x10, RZ ;  /* 0x0000001012127819 */ /* 0x000fe200000006ff */
[----:B------:R-:W-:Y:S01]  /*20a0*/  FMUL R27, R14, R27 ;  /* 0x0000001b0e1b7220 */ /* 0x000fe20000400000 */
[----:B------:R-:W-:Y:S01]  /*20b0*/  SHF.L.U32 R16, R16, 0x10, RZ ;  /* 0x0000001010107819 */ /* 0x000fe200000006ff */
[----:B------:R-:W-:Y:S01]  /*20c0*/  FMUL R9, R14, R9 ;  /* 0x000000090e097220 */ /* 0x000fe20000400000 */
[----:B------:R-:W-:Y:S01]  /*20d0*/  SHF.L.U32 R21, R20, 0x10, RZ ;  /* 0x0000001014157819 */ /* 0x000fe200000006ff */
[C---:B------:R-:W-:Y:S01]  /*20e0*/  FMUL R31, R14.reuse, R31 ;  /* 0x0000001f0e1f7220 */ /* 0x040fe20000400000 */
[----:B------:R-:W-:Y:S01]  /*20f0*/  SHF.L.U32 R19, R19, 0x10, RZ ;  /* 0x0000001013137819 */ /* 0x000fe200000006ff */
[----:B------:R-:W-:Y:S01]  /*2100*/  FMUL R25, R14, R25 ;  /* 0x000000190e197220 */ /* 0x000fe20000400000 */
[----:B------:R-:W-:-:S02]  /*2110*/  SHF.L.U32 R28, R28, 0x10, RZ ;  /* 0x000000101c1c7819 */ /* 0x000fc400000006ff */
[----:B------:R-:W-:Y:S01]  /*2120*/  SHF.L.U32 R29, R24, 0x10, RZ ;  /* 0x00000010181d7819 */ /* 0x000fe200000006ff */
[----:B------:R-:W-:Y:S01]  /*2130*/  FFMA R17, R18, R27, R17 ;  /* 0x0000001b12117223 */ /* 0x000fe20000000011 */
[----:B------:R-:W-:Y:S01]  /*2140*/  FFMA R16, R16, R9, R21 ;  /* 0x0000000910107223 */ /* 0x000fe20000000015 */
[----:B------:R-:W-:Y:S02]  /*2150*/  FFMA R8, R19, R31, R8 ;  /* 0x0000001f13087223 */ /* 0x000fe40000000008 */
[----:B------:R-:W-:Y:S01]  /*2160*/  FFMA R25, R28, R25, R29 ;  /* 0x000000191c197223 */ /* 0x000fe2000000001d */
[----:B------:R-:W-:Y:S01]  /*2170*/  CS2R R18, SRZ ;  /* 0x0000000000127805 */ /* 0x000fe2000001ff00 */
[----:B------:R-:W-:Y:S01]  /*2180*/  F2FP.BF16.F32.PACK_AB R24, R16, R17 ;  /* 0x000000111018723e */ /* 0x000fe200000010ff */
[----:B------:R-:W-:Y:S02]  /*2190*/  IMAD.WIDE R16, R15, 0x2, R12 ;  /* 0x000000020f107825 */ /* 0x000fe400078e020c */
[----:B------:R-:W-:-:S05]  /*21a0*/  F2FP.BF16.F32.PACK_AB R25, R25, R8 ;  /* 0x000000081919723e */ /* 0x000fca00000010ff */
[----:B------:R0:W-:Y:S04]  /*21b0*/  @!P0 STG.E.64 desc[UR10][R16.64], R24 ;  /* 0x0000001810008986 */ /* 0x0001e8000c101b0a */
[----:B------:R-:W2:Y:S01]  /*21c0*/  @P1 LDG.E.EF.64 R18, desc[UR8][R4.64] ;  /* 0x0000000804121981 */ /* 0x000ea2000c0e1b00 */
[----:B------:R-:W-:-:S03]  /*21d0*/  CS2R R8, SRZ ;  /* 0x0000000000087805 */ /* 0x000fc6000001ff00 */
[----:B------:R-:W3:Y:S04]  /*21e0*/  @!P2 LDG.E.EL.64 R6, desc[UR4][R10.64+0x2000] ;  /* 0x002000040a06a981 */ /* 0x000ee8000c2e1b00 */
[----:B------:R-:W4:Y:S01]  /*21f0*/  @!P2 LDG.E.EL.64 R8, desc[UR4][R2.64+0x2000] ;  /* 0x002000040208a981 */ /* 0x000f22000c2e1b00 */
[----:B------:R-:W-:Y:S01]  /*2200*/  IMAD.WIDE R12, R23, 0x2, R12 ;  /* 0x00000002170c7825 */ /* 0x000fe200078e020c */
[----:B--2---:R-:W-:Y:S02]  /*2210*/  PRMT R20, R19, 0x7632, R20 ;  /* 0x0000763213147816 */ /* 0x004fe40000000014 */
[----:B------:R-:W-:Y:S02]  /*2220*/  PRMT R15, R18, 0x7632, R15 ;  /* 0x00007632120f7816 */ /* 0x000fe4000000000f */
[----:B------:R-:W-:-:S02]  /*2230*/  SHF.L.U32 R5, R20, 0x10, RZ ;  /* 0x0000001014057819 */ /* 0x000fc400000006ff */
[----:B0-----:R-:W-:Y:S02]  /*2240*/  SHF.L.U32 R17, R18, 0x10, RZ ;  /* 0x0000001012117819 */ /* 0x001fe400000006ff */
[----:B------:R-:W-:Y:S02]  /*2250*/  SHF.L.U32 R19, R19, 0x10, RZ ;  /* 0x0000001013137819 */ /* 0x000fe400000006ff */
[----:B------:R-:W-:Y:S01]  /*2260*/  SHF.L.U32 R15, R15, 0x10, RZ ;  /* 0x000000100f0f7819 */ /* 0x000fe200000006ff */
[C---:B------:R-:W-:Y:S01]  /*2270*/  FADD R21, -R0.reuse, R5 ;  /* 0x0000000500157221 */ /* 0x040fe20000000100 */
[C---:B------:R-:W-:Y:S01]  /*2280*/  FADD R17, -R0.reuse, R17 ;  /* 0x0000001100117221 */ /* 0x040fe20000000100 */
[C---:B------:R-:W-:Y:S01]  /*2290*/  FADD R19, -R0.reuse, R19 ;  /* 0x0000001300137221 */ /* 0x040fe20000000100 */
[----:B----4-:R-:W-:Y:S01]  /*22a0*/  PRMT R3, R9, 0x7632, R3 ;  /* 0x0000763209037816 */ /* 0x010fe20000000003 */
[----:B------:R-:W-:Y:S01]  /*22b0*/  FADD R15, -R0, R15 ;  /* 0x0000000f000f7221 */ /* 0x000fe20000000100 */
[----:B---3--:R-:W-:-:S02]  /*22c0*/  PRMT R2, R6, 0x7632, R2 ;  /* 0x0000763206027816 */ /* 0x008fc40000000002 */
[----:B------:R-:W-:Y:S02]  /*22d0*/  SHF.L.U32 R5, R6, 0x10, RZ ;  /* 0x0000001006057819 */ /* 0x000fe400000006ff */
[----:B------:R-:W-:Y:S02]  /*22e0*/  PRMT R0, R8, 0x7632, R0 ;  /* 0x0000763208007816 */ /* 0x000fe40000000000 */
[C---:B------:R-:W-:Y:S02]  /*22f0*/  PRMT R6, R7.reuse, 0x7632, R6 ;  /* 0x0000763207067816 */ /* 0x040fe40000000006 */
[----:B------:R-:W-:Y:S02]  /*2300*/  SHF.L.U32 R10, R7, 0x10, RZ ;  /* 0x00000010070a7819 */ /* 0x000fe400000006ff */
[----:B------:R-:W-:Y:S01]  /*2310*/  SHF.L.U32 R4, R3, 0x10, RZ ;  /* 0x0000001003047819 */ /* 0x000fe200000006ff */
[----:B------:R-:W-:Y:S01]  /*2320*/  FMUL R17, R14, R17 ;  /* 0x000000110e117220 */ /* 0x000fe20000400000 */
[----:B------:R-:W-:Y:S01]  /*2330*/  SHF.L.U32 R8, R8, 0x10, RZ ;  /* 0x0000001008087819 */ /* 0x000fe200000006ff */
[C---:B------:R-:W-:Y:S01]  /*2340*/  FMUL R19, R14.reuse, R19 ;  /* 0x000000130e137220 */ /* 0x040fe20000400000 */
[----:B------:R-:W-:Y:S01]  /*2350*/  SHF.L.U32 R9, R9, 0x10, RZ ;  /* 0x0000001009097819 */ /* 0x000fe200000006ff */
[----:B------:R-:W-:Y:S01]  /*2360*/  FMUL R15, R14, R15 ;  /* 0x0000000f0e0f7220 */ /* 0x000fe20000400000 */
[----:B------:R-:W-:Y:S01]  /*2370*/  SHF.L.U32 R0, R0, 0x10, RZ ;  /* 0x0000001000007819 */ /* 0x000fe200000006ff */
[----:B------:R-:W-:Y:S01]  /*2380*/  FMUL R21, R14, R21 ;  /* 0x000000150e157220 */ /* 0x000fe20000400000 */
[----:B------:R-:W-:-:S02]  /*2390*/  SHF.L.U32 R3, R2, 0x10, RZ ;  /* 0x0000001002037819 */ /* 0x000fc400000006ff */
[----:B------:R-:W-:Y:S01]  /*23a0*/  SHF.L.U32 R7, R6, 0x10, RZ ;  /* 0x0000001006077819 */ /* 0x000fe200000006ff */
[----:B------:R-:W-:Y:S01]  /*23b0*/  FFMA R5, R8, R17, R5 ;  /* 0x0000001108057223 */ /* 0x000fe20000000005 */
[----:B------:R-:W-:Y:S01]  /*23c0*/  FFMA R9, R9, R19, R10 ;  /* 0x0000001309097223 */ /* 0x000fe2000000000a */
[----:B------:R-:W-:Y:S02]  /*23d0*/  FFMA R0, R0, R15, R3 ;  /* 0x0000000f00007223 */ /* 0x000fe40000000003 */
[----:B------:R-:W-:-:S03]  /*23e0*/  FFMA R4, R4, R21, R7 ;  /* 0x0000001504047223 */ /* 0x000fc60000000007 */
[----:B------:R-:W-:Y:S02]  /*23f0*/  F2FP.BF16.F32.PACK_AB R8, R0, R5 ;  /* 0x000000050008723e */ /* 0x000fe400000010ff */
[----:B------:R-:W-:Y:S01]  /*2400*/  F2FP.BF16.F32.PACK_AB R9, R4, R9 ;  /* 0x000000090409723e */ /* 0x000fe200000010ff */
[----:B------:R-:W-:Y:S06]  /*2410*/  @!P1 EXIT ;  /* 0x000000000000994d */ /* 0x000fec0003800000 */
[----:B------:R-:W-:Y:S01]  /*2420*/  STG.E.64 desc[UR10][R12.64], R8 ;  /* 0x000000080c007986 */ /* 0x000fe2000c101b0a */
[----:B------:R-:W-:Y:S05]  /*2430*/  EXIT ;  /* 0x000000000000794d */ /* 0x000fea0003800000 */
.L_x_4:
[----:B------:R-:W-:-:S00]  /*2440*/  BRA `(.L_x_4) ;  /* 0xfffffffc00fc7947 */ /* 0x000fc0000383ffff */
[----:B------:R-:W-:-:S00]  /*2450*/  NOP ;  /* 0x0000000000007918 */ /* 0x000fc00000000000 */
        /* <DEDUP_REMOVED lines=10> */
.L_x_5:


//--------------------- .nv.global.init           --------------------------
	.section	.nv.global.init,"aw",@progbits
.nv.global.init:
	.type		_$_str,@object
	.size		_$_str,(.L_0 - _$_str)
_$_str:
        /*0000*/ 	.byte	0x5f, 0x5f, 0x43, 0x55, 0x44, 0x41, 0x5f, 0x46, 0x54, 0x5a, 0x00
.L_0:


//--------------------- .nv.shared.triton_red_fused_add_native_layer_norm_8 --------------------------
	.section	.nv.shared.triton_red_fused_add_native_layer_norm_8,"aw",@nobits
	.sectionflags	@""
	.align	16
	.zero		1024


//--------------------- .nv.shared.reserved.0     --------------------------
	.section	.nv.shared.reserved.0,"aw",@nobits
	.weak		__nv_reservedSMEM_offset_0_alias
	.size		__nv_reservedSMEM_offset_0_alias, 0, 64
	.other		__nv_reservedSMEM_offset_0_alias,@"STO_CUDA_RESERVED_SHARED STV_DEFAULT"
__nv_reservedSMEM_offset_0_alias:
	.zero		0
	.zero		64


//--------------------- .nv.constant0.triton_red_fused_add_native_layer_norm_8 --------------------------
	.section	.nv.constant0.triton_red_fused_add_native_layer_norm_8,"a",@progbits
	.sectionflags	@""
	.align	4
.nv.constant0.triton_red_fused_add_native_layer_norm_8:
	.zero		952


//--------------------- SYMBOLS --------------------------

	.type		.nv.reservedSmem.offset0,@object
	.size		.nv.reservedSmem.offset0,0x4
	.type		.nv.reservedSmem.cap,@object
	.size		.nv.reservedSmem.cap,0x4
